	.target	sm_90a

	.elftype	@"ET_EXEC"


//--------------------- .note.nv.tkinfo           --------------------------
	.section	.note.nv.tkinfo,"",@"SHT_NOTE"
	.sectionflags	@"SHF_NOTE_NV_TKINFO"
	.tkinfo
        /*0018*/ 	.word	0x00000002
        /*0030*/ 	.string	""
        /*0030*/ 	.string	"ptxas"
        /*0030*/ 	.string	"Cuda compilation tools, release 13.0, V13.0.88"
        /*0030*/ 	.string	"Build cuda_13.0.r13.0/compiler.36424714_0"
        /*0030*/ 	.string	"-arch sm_90a -m 64 "



//--------------------- .note.nv.cuinfo           --------------------------
	.section	.note.nv.cuinfo,"",@"SHT_NOTE"
	.sectionflags	@"SHF_NOTE_NV_CUINFO"
        /*0018*/ 	.short	0x0002
        /*001a*/ 	.short	0x005a
        /*001c*/ 	.short	0x0082
	.zero		2


//--------------------- .nv.info                  --------------------------
	.section	.nv.info,"",@"SHT_CUDA_INFO"
	.align	4


	//----- nvinfo : EIATTR_REGCOUNT
	.align		4
        /*0000*/ 	.byte	0x04, 0x2f
        /*0002*/ 	.short	(.L_15 - .L_14)
	.align		4
.L_14:
        /*0004*/ 	.word	index@(_ZN7cutlass13device_kernelINS_4gemm6kernel13GemmUniversalIN4cute5tupleIJiiiiEEENS1_10collective13CollectiveMmaINS1_34MainloopSm90TmaGmmaWarpSpecializedILi2ENS5_IJNS4_1CILi1EEENSA_ILi2EEESB_EEENS1_35KernelTmaWarpSpecializedCooperativeEEENS5_IJNSA_ILi256EEENSA_ILi64EEESH_EEENS_10tfloat32_tENS5_IJlSB_lEEESJ_SK_NS4_8TiledMMAINS4_8MMA_AtomIJNS4_4SM904GMMA29MMA_64x64x8_F32TF32TF32_SS_TNILNSO_7ScaleInE1ELSQ_1EEEEEENS4_6LayoutINS5_IJSC_SB_SB_EEENS5_IJSB_NSA_ILi0EEESV_EEEEENS5_IJNS4_10UnderscoreESY_SY_EEEEENS4_23SM90_TMA_LOAD_MULTICASTENS4_14ComposedLayoutINS4_7SwizzleILi3ELi4ELi3EEENS4_18smem_ptr_flag_bitsILi32EEENST_INS5_IJNSA_ILi8EEENSA_ILi32EEEEEENS5_IJS18_SB_EEEEEEEvNS4_8identityENS4_13SM90_TMA_LOADES1C_vS1D_EENS_8epilogue10collective6detail29Sm90TmaWarpSpecializedAdapterINS1H_15DefaultEpilogueISJ_SK_SK_NS1G_6thread17LinearCombinationISJ_Li1EffLNS1L_9ScaleType4KindE0ELNS_15FloatRoundStyleE2ESJ_EENS1_15EpilogueDefaultEEEEEvvEEEEvNT_6ParamsE)
        /*0008*/ 	.word	0x000000a8


	//----- nvinfo : EIATTR_FRAME_SIZE
	.align		4
.L_15:
        /*000c*/ 	.byte	0x04, 0x11
        /*000e*/ 	.short	(.L_17 - .L_16)
	.align		4
.L_16:
        /*0010*/ 	.word	index@(_ZN7cutlass13device_kernelINS_4gemm6kernel13GemmUniversalIN4cute5tupleIJiiiiEEENS1_10collective13CollectiveMmaINS1_34MainloopSm90TmaGmmaWarpSpecializedILi2ENS5_IJNS4_1CILi1EEENSA_ILi2EEESB_EEENS1_35KernelTmaWarpSpecializedCooperativeEEENS5_IJNSA_ILi256EEENSA_ILi64EEESH_EEENS_10tfloat32_tENS5_IJlSB_lEEESJ_SK_NS4_8TiledMMAINS4_8MMA_AtomIJNS4_4SM904GMMA29MMA_64x64x8_F32TF32TF32_SS_TNILNSO_7ScaleInE1ELSQ_1EEEEEENS4_6LayoutINS5_IJSC_SB_SB_EEENS5_IJSB_NSA_ILi0EEESV_EEEEENS5_IJNS4_10UnderscoreESY_SY_EEEEENS4_23SM90_TMA_LOAD_MULTICASTENS4_14ComposedLayoutINS4_7SwizzleILi3ELi4ELi3EEENS4_18smem_ptr_flag_bitsILi32EEENST_INS5_IJNSA_ILi8EEENSA_ILi32EEEEEENS5_IJS18_SB_EEEEEEEvNS4_8identityENS4_13SM90_TMA_LOADES1C_vS1D_EENS_8epilogue10collective6detail29Sm90TmaWarpSpecializedAdapterINS1H_15DefaultEpilogueISJ_SK_SK_NS1G_6thread17LinearCombinationISJ_Li1EffLNS1L_9ScaleType4KindE0ELNS_15FloatRoundStyleE2ESJ_EENS1_15EpilogueDefaultEEEEEvvEEEEvNT_6ParamsE)
        /*0014*/ 	.word	0x00000000


	//----- nvinfo : EIATTR_MIN_STACK_SIZE
	.align		4
.L_17:
        /*0018*/ 	.byte	0x04, 0x12
        /*001a*/ 	.short	(.L_19 - .L_18)
	.align		4
.L_18:
        /*001c*/ 	.word	index@(_ZN7cutlass13device_kernelINS_4gemm6kernel13GemmUniversalIN4cute5tupleIJiiiiEEENS1_10collective13CollectiveMmaINS1_34MainloopSm90TmaGmmaWarpSpecializedILi2ENS5_IJNS4_1CILi1EEENSA_ILi2EEESB_EEENS1_35KernelTmaWarpSpecializedCooperativeEEENS5_IJNSA_ILi256EEENSA_ILi64EEESH_EEENS_10tfloat32_tENS5_IJlSB_lEEESJ_SK_NS4_8TiledMMAINS4_8MMA_AtomIJNS4_4SM904GMMA29MMA_64x64x8_F32TF32TF32_SS_TNILNSO_7ScaleInE1ELSQ_1EEEEEENS4_6LayoutINS5_IJSC_SB_SB_EEENS5_IJSB_NSA_ILi0EEESV_EEEEENS5_IJNS4_10UnderscoreESY_SY_EEEEENS4_23SM90_TMA_LOAD_MULTICASTENS4_14ComposedLayoutINS4_7SwizzleILi3ELi4ELi3EEENS4_18smem_ptr_flag_bitsILi32EEENST_INS5_IJNSA_ILi8EEENSA_ILi32EEEEEENS5_IJS18_SB_EEEEEEEvNS4_8identityENS4_13SM90_TMA_LOADES1C_vS1D_EENS_8epilogue10collective6detail29Sm90TmaWarpSpecializedAdapterINS1H_15DefaultEpilogueISJ_SK_SK_NS1G_6thread17LinearCombinationISJ_Li1EffLNS1L_9ScaleType4KindE0ELNS_15FloatRoundStyleE2ESJ_EENS1_15EpilogueDefaultEEEEEvvEEEEvNT_6ParamsE)
        /*0020*/ 	.word	0x00000000
.L_19:


//--------------------- .nv.compat                --------------------------
	.section	.nv.compat,"",@"SHT_CUDA_COMPAT_INFO"
	.align	4
        /*0000*/ 	.byte	0x02, 0x09, 0x01, 0x00, 0x02, 0x02, 0x04, 0x00, 0x02, 0x05, 0x05, 0x00, 0x03, 0x07, 0x01, 0x01
        /*0010*/ 	.byte	0x02, 0x03, 0x01, 0x00, 0x02, 0x06, 0x01, 0x00, 0x04, 0x0b, 0x08, 0x00, 0x00, 0x00, 0x00, 0x00
        /*0020*/ 	.byte	0x00, 0x00, 0x00, 0x00


//--------------------- .nv.info._ZN7cutlass13device_kernelINS_4gemm6kernel13GemmUniversalIN4cute5tupleIJiiiiEEENS1_10collective13CollectiveMmaINS1_34MainloopSm90TmaGmmaWarpSpecializedILi2ENS5_IJNS4_1CILi1EEENSA_ILi2EEESB_EEENS1_35KernelTmaWarpSpecializedCooperativeEEENS5_IJNSA_ILi256EEENSA_ILi64EEESH_EEENS_10tfloat32_tENS5_IJlSB_lEEESJ_SK_NS4_8TiledMMAINS4_8MMA_AtomIJNS4_4SM904GMMA29MMA_64x64x8_F32TF32TF32_SS_TNILNSO_7ScaleInE1ELSQ_1EEEEEENS4_6LayoutINS5_IJSC_SB_SB_EEENS5_IJSB_NSA_ILi0EEESV_EEEEENS5_IJNS4_10UnderscoreESY_SY_EEEEENS4_23SM90_TMA_LOAD_MULTICASTENS4_14ComposedLayoutINS4_7SwizzleILi3ELi4ELi3EEENS4_18smem_ptr_flag_bitsILi32EEENST_INS5_IJNSA_ILi8EEENSA_ILi32EEEEEENS5_IJS18_SB_EEEEEEEvNS4_8identityENS4_13SM90_TMA_LOADES1C_vS1D_EENS_8epilogue10collective6detail29Sm90TmaWarpSpecializedAdapterINS1H_15DefaultEpilogueISJ_SK_SK_NS1G_6thread17LinearCombinationISJ_Li1EffLNS1L_9ScaleType4KindE0ELNS_15FloatRoundStyleE2ESJ_EENS1_15EpilogueDefaultEEEEEvvEEEEvNT_6ParamsE --------------------------
	.section	.nv.info._ZN7cutlass13device_kernelINS_4gemm6kernel13GemmUniversalIN4cute5tupleIJiiiiEEENS1_10collective13CollectiveMmaINS1_34MainloopSm90TmaGmmaWarpSpecializedILi2ENS5_IJNS4_1CILi1EEENSA_ILi2EEESB_EEENS1_35KernelTmaWarpSpecializedCooperativeEEENS5_IJNSA_ILi256EEENSA_ILi64EEESH_EEENS_10tfloat32_tENS5_IJlSB_lEEESJ_SK_NS4_8TiledMMAINS4_8MMA_AtomIJNS4_4SM904GMMA29MMA_64x64x8_F32TF32TF32_SS_TNILNSO_7ScaleInE1ELSQ_1EEEEEENS4_6LayoutINS5_IJSC_SB_SB_EEENS5_IJSB_NSA_ILi0EEESV_EEEEENS5_IJNS4_10UnderscoreESY_SY_EEEEENS4_23SM90_TMA_LOAD_MULTICASTENS4_14ComposedLayoutINS4_7SwizzleILi3ELi4ELi3EEENS4_18smem_ptr_flag_bitsILi32EEENST_INS5_IJNSA_ILi8EEENSA_ILi32EEEEEENS5_IJS18_SB_EEEEEEEvNS4_8identityENS4_13SM90_TMA_LOADES1C_vS1D_EENS_8epilogue10collective6detail29Sm90TmaWarpSpecializedAdapterINS1H_15DefaultEpilogueISJ_SK_SK_NS1G_6thread17LinearCombinationISJ_Li1EffLNS1L_9ScaleType4KindE0ELNS_15FloatRoundStyleE2ESJ_EENS1_15EpilogueDefaultEEEEEvvEEEEvNT_6ParamsE,"",@"SHT_CUDA_INFO"
	.sectionflags	@""
	.align	4


	//----- nvinfo : EIATTR_CUDA_API_VERSION
	.align		4
        /*0000*/ 	.byte	0x04, 0x37
        /*0002*/ 	.short	(.L_21 - .L_20)
.L_20:
        /*0004*/ 	.word	0x00000082


	//----- nvinfo : EIATTR_KPARAM_INFO
	.align		4
.L_21:
        /*0008*/ 	.byte	0x04, 0x17
        /*000a*/ 	.short	(.L_23 - .L_22)
.L_22:
        /*000c*/ 	.word	0x00000000
        /*0010*/ 	.short	0x0000
        /*0012*/ 	.short	0x0070
        /*0014*/ 	.byte	0x00, 0xf0, 0x01, 0x10


	//----- nvinfo : EIATTR_SPARSE_MMA_MASK
	.align		4
.L_23:
        /*0018*/ 	.byte	0x03, 0x50
        /*001a*/ 	.short	0x0000


	//----- nvinfo : EIATTR_MAXREG_COUNT
	.align		4
        /*001c*/ 	.byte	0x03, 0x1b
        /*001e*/ 	.short	0x00a8


	//----- nvinfo : EIATTR_NUM_BARRIERS
	.align		4
        /*0020*/ 	.byte	0x02, 0x4c
        /*0022*/ 	.byte	0x01
	.zero		1


	//----- nvinfo : EIATTR_EXTERNS
	.align		4
        /*0024*/ 	.byte	0x04, 0x0f
        /*0026*/ 	.short	(.L_25 - .L_24)


	//   ....[0]....
	.align		4
.L_24:
        /*0028*/ 	.word	index@(__assertfail)


	//----- nvinfo : EIATTR_MERCURY_ISA_VERSION
	.align		4
.L_25:
        /*002c*/ 	.byte	0x03, 0x5f
        /*002e*/ 	.short	0x0101


	//----- nvinfo : EIATTR_INT_WARP_WIDE_INSTR_OFFSETS
	.align		4
        /*0030*/ 	.byte	0x04, 0x31
        /*0032*/ 	.short	(.L_27 - .L_26)


	//   ....[0]....
.L_26:
        /*0034*/ 	.word	0x00000440


	//   ....[1]....
        /*0038*/ 	.word	0x00000460


	//   ....[2]....
        /*003c*/ 	.word	0x000005f0


	//   ....[3]....
        /*0040*/ 	.word	0x00002820


	//----- nvinfo : EIATTR_COOP_GROUP_MASK_REGIDS
	.align		4
.L_27:
        /*0044*/ 	.byte	0x04, 0x29
        /*0046*/ 	.short	(.L_29 - .L_28)


	//   ....[0]....
.L_28:
        /*0048*/ 	.word	0xffffffff


	//   ....[1]....
        /*004c*/ 	.word	0xffffffff


	//   ....[2]....
        /*0050*/ 	.word	0xffffffff


	//   ....[3]....
        /*0054*/ 	.word	0xffffffff


	//   ....[4]....
        /*0058*/ 	.word	0xffffffff


	//   ....[5]....
        /*005c*/ 	.word	0xffffffff


	//----- nvinfo : EIATTR_COOP_GROUP_INSTR_OFFSETS
	.align		4
.L_29:
        /*0060*/ 	.byte	0x04, 0x28
        /*0062*/ 	.short	(.L_31 - .L_30)


	//   ....[0]....
.L_30:
        /*0064*/ 	.word	0x00000060


	//   ....[1]....
        /*0068*/ 	.word	0x00000070


	//   ....[2]....
        /*006c*/ 	.word	0x00000130


	//   ....[3]....
        /*0070*/ 	.word	0x00000280


	//   ....[4]....
        /*0074*/ 	.word	0x00000750


	//   ....[5]....
        /*0078*/ 	.word	0x00001410


	//----- nvinfo : EIATTR_REG_RECONFIG
	.align		4
.L_31:
        /*007c*/ 	.byte	0x01, 0x54
	.zero		2


	//----- nvinfo : EIATTR_SYSCALL_OFFSETS
	.align		4
        /*0080*/ 	.byte	0x04, 0x46
        /*0082*/ 	.short	(.L_33 - .L_32)


	//   ....[0]....
.L_32:
        /*0084*/ 	.word	0x00001600


	//----- nvinfo : EIATTR_MBARRIER_INSTR_OFFSETS
	.align		4
.L_33:
        /*0088*/ 	.byte	0x04, 0x39
        /*008a*/ 	.short	(.L_35 - .L_34)


	//   ....[0]....
.L_34:
        /*008c*/ 	.word	0x00000230
        /*0090*/ 	.word	0x000000ff
        /*0094*/ 	.word	0x00000000
        /*0098*/ 	.short	0x0100
        /*009a*/ 	.byte	0x08
	.zero		1


	//   ....[1]....
        /*009c*/ 	.word	0x00000240
        /*00a0*/ 	.word	0x000000ff
        /*00a4*/ 	.word	0x00000010
        /*00a8*/ 	.short	0x0100
        /*00aa*/ 	.byte	0x08
	.zero		1


	//   ....[2]....
        /*00ac*/ 	.word	0x00000250
        /*00b0*/ 	.word	0x000000ff
        /*00b4*/ 	.word	0x00000008
        /*00b8*/ 	.short	0x0100
        /*00ba*/ 	.byte	0x08
	.zero		1


	//   ....[3]....
        /*00bc*/ 	.word	0x00000260
        /*00c0*/ 	.word	0x000000ff
        /*00c4*/ 	.word	0x00000018
        /*00c8*/ 	.short	0x0100
        /*00ca*/ 	.byte	0x08
	.zero		1


	//   ....[4]....
        /*00cc*/ 	.word	0x00000680
        /*00d0*/ 	.word	0x000000ff
        /*00d4*/ 	.word	0x00000030
        /*00d8*/ 	.short	0x0100
        /*00da*/ 	.byte	0x06
	.zero		1


	//   ....[5]....
        /*00dc*/ 	.word	0x00000700
        /*00e0*/ 	.word	0x000000ff
        /*00e4*/ 	.word	0x00000038
        /*00e8*/ 	.short	0x0100
        /*00ea*/ 	.byte	0x06
	.zero		1


	//   ....[6]....
        /*00ec*/ 	.word	0x000016c0
        /*00f0*/ 	.word	0x00000003
        /*00f4*/ 	.word	0x00000000
        /*00f8*/ 	.short	0x010a
        /*00fa*/ 	.byte	0x3f
	.zero		1


	//   ....[7]....
        /*00fc*/ 	.word	0x00001720
        /*0100*/ 	.word	0x00000003
        /*0104*/ 	.word	0x00000000
        /*0108*/ 	.short	0x010a
        /*010a*/ 	.byte	0x3f
	.zero		1


	//   ....[8]....
        /*010c*/ 	.word	0x00001f70
        /*0110*/ 	.word	0x00000005
        /*0114*/ 	.word	0x00000000
        /*0118*/ 	.short	0x010a
        /*011a*/ 	.byte	0x3f
	.zero		1


	//   ....[9]....
        /*011c*/ 	.word	0x00001fb0
        /*0120*/ 	.word	0x00000005
        /*0124*/ 	.word	0x00000000
        /*0128*/ 	.short	0x010a
        /*012a*/ 	.byte	0x3f
	.zero		1


	//   ....[10]....
        /*012c*/ 	.word	0x000026d0
        /*0130*/ 	.word	0x00000004
        /*0134*/ 	.word	0x00000000
        /*0138*/ 	.short	0x0101
        /*013a*/ 	.byte	0x3f
	.zero		1


	//   ....[11]....
        /*013c*/ 	.word	0x00002890
        /*0140*/ 	.word	0x00000000
        /*0144*/ 	.word	0x00000000
        /*0148*/ 	.short	0x0101
        /*014a*/ 	.byte	0x3f
	.zero		1


	//   ....[12]....
        /*014c*/ 	.word	0x00008150
        /*0150*/ 	.word	0x00000015
        /*0154*/ 	.word	0x00000010
        /*0158*/ 	.short	0x010a
        /*015a*/ 	.byte	0x3f
	.zero		1


	//   ....[13]....
        /*015c*/ 	.word	0x000085d0
        /*0160*/ 	.word	0x00000006
        /*0164*/ 	.word	0x00000038
        /*0168*/ 	.short	0x0101
        /*016a*/ 	.byte	0x3f
	.zero		1


	//   ....[14]....
        /*016c*/ 	.word	0x00008cf0
        /*0170*/ 	.word	0x00000007
        /*0174*/ 	.word	0x00000000
        /*0178*/ 	.short	0x010a
        /*017a*/ 	.byte	0x3f
	.zero		1


	//   ....[15]....
        /*017c*/ 	.word	0x00008d70
        /*0180*/ 	.word	0x00000005
        /*0184*/ 	.word	0x00000000
        /*0188*/ 	.short	0x010a
        /*018a*/ 	.byte	0x3f
	.zero		1


	//   ....[16]....
        /*018c*/ 	.word	0x00008dd0
        /*0190*/ 	.word	0x00000003
        /*0194*/ 	.word	0x00000000
        /*0198*/ 	.short	0x010a
        /*019a*/ 	.byte	0x3f
	.zero		1


	//   ....[17]....
        /*019c*/ 	.word	0x00008e20
        /*01a0*/ 	.word	0x00000005
        /*01a4*/ 	.word	0x00000000
        /*01a8*/ 	.short	0x010a
        /*01aa*/ 	.byte	0x3f
	.zero		1


	//   ....[18]....
        /*01ac*/ 	.word	0x00008ef0
        /*01b0*/ 	.word	0x00000015
        /*01b4*/ 	.word	0x00000010
        /*01b8*/ 	.short	0x010a
        /*01ba*/ 	.byte	0x3f
	.zero		1


	//   ....[19]....
        /*01bc*/ 	.word	0x00008fc0
        /*01c0*/ 	.word	0x00000007
        /*01c4*/ 	.word	0x00000000
        /*01c8*/ 	.short	0x010a
        /*01ca*/ 	.byte	0x3f
	.zero		1


	//----- nvinfo : EIATTR_NUM_MBARRIERS
	.align		4
.L_35:
        /*01cc*/ 	.byte	0x03, 0x38
        /*01ce*/ 	.short	0x0006


	//----- nvinfo : EIATTR_EXIT_INSTR_OFFSETS
	.align		4
        /*01d0*/ 	.byte	0x04, 0x1c
        /*01d2*/ 	.short	(.L_37 - .L_36)


	//   ....[0]....
.L_36:
        /*01d4*/ 	.word	0x00000930


	//   ....[1]....
        /*01d8*/ 	.word	0x00001150


	//   ....[2]....
        /*01dc*/ 	.word	0x000078e0


	//   ....[3]....
        /*01e0*/ 	.word	0x00007e40


	//   ....[4]....
        /*01e4*/ 	.word	0x00008dc0


	//----- nvinfo : EIATTR_MAX_THREADS
	.align		4
.L_37:
        /*01e8*/ 	.byte	0x04, 0x05
        /*01ea*/ 	.short	(.L_39 - .L_38)
.L_38:
        /*01ec*/ 	.word	0x00000180
        /*01f0*/ 	.word	0x00000001
        /*01f4*/ 	.word	0x00000001


	//----- nvinfo : EIATTR_CRS_STACK_SIZE
	.align		4
.L_39:
        /*01f8*/ 	.byte	0x04, 0x1e
        /*01fa*/ 	.short	(.L_41 - .L_40)
.L_40:
        /*01fc*/ 	.word	0x00000000


	//----- nvinfo : EIATTR_CBANK_PARAM_SIZE
	.align		4
.L_41:
        /*0200*/ 	.byte	0x03, 0x19
        /*0202*/ 	.short	0x0470


	//----- nvinfo : EIATTR_PARAM_CBANK
	.align		4
        /*0204*/ 	.byte	0x04, 0x0a
        /*0206*/ 	.short	(.L_43 - .L_42)
	.align		4
.L_42:
        /*0208*/ 	.word	index@(.nv.constant0._ZN7cutlass13device_kernelINS_4gemm6kernel13GemmUniversalIN4cute5tupleIJiiiiEEENS1_10collective13CollectiveMmaINS1_34MainloopSm90TmaGmmaWarpSpecializedILi2ENS5_IJNS4_1CILi1EEENSA_ILi2EEESB_EEENS1_35KernelTmaWarpSpecializedCooperativeEEENS5_IJNSA_ILi256EEENSA_ILi64EEESH_EEENS_10tfloat32_tENS5_IJlSB_lEEESJ_SK_NS4_8TiledMMAINS4_8MMA_AtomIJNS4_4SM904GMMA29MMA_64x64x8_F32TF32TF32_SS_TNILNSO_7ScaleInE1ELSQ_1EEEEEENS4_6LayoutINS5_IJSC_SB_SB_EEENS5_IJSB_NSA_ILi0EEESV_EEEEENS5_IJNS4_10UnderscoreESY_SY_EEEEENS4_23SM90_TMA_LOAD_MULTICASTENS4_14ComposedLayoutINS4_7SwizzleILi3ELi4ELi3EEENS4_18smem_ptr_flag_bitsILi32EEENST_INS5_IJNSA_ILi8EEENSA_ILi32EEEEEENS5_IJS18_SB_EEEEEEEvNS4_8identityENS4_13SM90_TMA_LOADES1C_vS1D_EENS_8epilogue10collective6detail29Sm90TmaWarpSpecializedAdapterINS1H_15DefaultEpilogueISJ_SK_SK_NS1G_6thread17LinearCombinationISJ_Li1EffLNS1L_9ScaleType4KindE0ELNS_15FloatRoundStyleE2ESJ_EENS1_15EpilogueDefaultEEEEEvvEEEEvNT_6ParamsE)
        /*020c*/ 	.short	0x0210
        /*020e*/ 	.short	0x0470


	//----- nvinfo : EIATTR_SW_WAR
	.align		4
.L_43:
        /*0210*/ 	.byte	0x04, 0x36
        /*0212*/ 	.short	(.L_45 - .L_44)
.L_44:
        /*0214*/ 	.word	0x00000008
.L_45:


//--------------------- .nv.callgraph             --------------------------
	.section	.nv.callgraph,"",@"SHT_CUDA_CALLGRAPH"
	.align	4
	.sectionentsize	8
	.align		4
        /*0000*/ 	.word	0x00000000
	.align		4
        /*0004*/ 	.word	0xffffffff
	.align		4
        /*0008*/ 	.word	index@(_ZN7cutlass13device_kernelINS_4gemm6kernel13GemmUniversalIN4cute5tupleIJiiiiEEENS1_10collective13CollectiveMmaINS1_34MainloopSm90TmaGmmaWarpSpecializedILi2ENS5_IJNS4_1CILi1EEENSA_ILi2EEESB_EEENS1_35KernelTmaWarpSpecializedCooperativeEEENS5_IJNSA_ILi256EEENSA_ILi64EEESH_EEENS_10tfloat32_tENS5_IJlSB_lEEESJ_SK_NS4_8TiledMMAINS4_8MMA_AtomIJNS4_4SM904GMMA29MMA_64x64x8_F32TF32TF32_SS_TNILNSO_7ScaleInE1ELSQ_1EEEEEENS4_6LayoutINS5_IJSC_SB_SB_EEENS5_IJSB_NSA_ILi0EEESV_EEEEENS5_IJNS4_10UnderscoreESY_SY_EEEEENS4_23SM90_TMA_LOAD_MULTICASTENS4_14ComposedLayoutINS4_7SwizzleILi3ELi4ELi3EEENS4_18smem_ptr_flag_bitsILi32EEENST_INS5_IJNSA_ILi8EEENSA_ILi32EEEEEENS5_IJS18_SB_EEEEEEEvNS4_8identityENS4_13SM90_TMA_LOADES1C_vS1D_EENS_8epilogue10collective6detail29Sm90TmaWarpSpecializedAdapterINS1H_15DefaultEpilogueISJ_SK_SK_NS1G_6thread17LinearCombinationISJ_Li1EffLNS1L_9ScaleType4KindE0ELNS_15FloatRoundStyleE2ESJ_EENS1_15EpilogueDefaultEEEEEvvEEEEvNT_6ParamsE)
	.align		4
        /*000c*/ 	.word	index@(__assertfail)
	.align		4
        /*0010*/ 	.word	0x00000000
	.align		4
        /*0014*/ 	.word	0xfffffffe
	.align		4
        /*0018*/ 	.word	0x00000000
	.align		4
        /*001c*/ 	.word	0xfffffffd
	.align		4
        /*0020*/ 	.word	0x00000000
	.align		4
        /*0024*/ 	.word	0xfffffffc


//--------------------- .nv.constant4             --------------------------
	.section	.nv.constant4,"a",@progbits
	.align	8
	.align		8
.nv.constant4:
        /*0000*/ 	.dword	__assertfail
	.align		8
        /*0008*/ 	.dword	__unnamed_1
	.align		8
        /*0010*/ 	.dword	_ZN39_INTERNAL_49f61bff_4_k_cu_e333f126_56624cuda3std3__45__cpo5beginE
	.align		8
        /*0018*/ 	.dword	_ZN39_INTERNAL_49f61bff_4_k_cu_e333f126_56624cuda3std3__45__cpo3endE
	.align		8
        /*0020*/ 	.dword	_ZN39_INTERNAL_49f61bff_4_k_cu_e333f126_56624cuda3std3__45__cpo6cbeginE
	.align		8
        /*0028*/ 	.dword	_ZN39_INTERNAL_49f61bff_4_k_cu_e333f126_56624cuda3std3__45__cpo4cendE
	.align		8
        /*0030*/ 	.dword	_ZN39_INTERNAL_49f61bff_4_k_cu_e333f126_56624cuda3std3__441_GLOBAL__N__49f61bff_4_k_cu_e333f126_56626ignoreE
	.align		8
        /*0038*/ 	.dword	_ZN39_INTERNAL_49f61bff_4_k_cu_e333f126_56624cuda3std3__419piecewise_constructE
	.align		8
        /*0040*/ 	.dword	_ZN39_INTERNAL_49f61bff_4_k_cu_e333f126_56624cuda3std3__48in_placeE
	.align		8
        /*0048*/ 	.dword	_ZN39_INTERNAL_49f61bff_4_k_cu_e333f126_56624cuda3std6ranges3__45__cpo4swapE
	.align		8
        /*0050*/ 	.dword	_ZN39_INTERNAL_49f61bff_4_k_cu_e333f126_56624cuda3std6ranges3__45__cpo9iter_moveE
	.align		8
        /*0058*/ 	.dword	_ZN39_INTERNAL_49f61bff_4_k_cu_e333f126_56624cute7productE
	.align		8
        /*0060*/ 	.dword	_ZN39_INTERNAL_49f61bff_4_k_cu_e333f126_56624cute1_E
	.align		8
        /*0068*/ 	.dword	$str$22
	.align		8
        /*0070*/ 	.dword	$str$23


//--------------------- .text._ZN7cutlass13device_kernelINS_4gemm6kernel13GemmUniversalIN4cute5tupleIJiiiiEEENS1_10collective13CollectiveMmaINS1_34MainloopSm90TmaGmmaWarpSpecializedILi2ENS5_IJNS4_1CILi1EEENSA_ILi2EEESB_EEENS1_35KernelTmaWarpSpecializedCooperativeEEENS5_IJNSA_ILi256EEENSA_ILi64EEESH_EEENS_10tfloat32_tENS5_IJlSB_lEEESJ_SK_NS4_8TiledMMAINS4_8MMA_AtomIJNS4_4SM904GMMA29MMA_64x64x8_F32TF32TF32_SS_TNILNSO_7ScaleInE1ELSQ_1EEEEEENS4_6LayoutINS5_IJSC_SB_SB_EEENS5_IJSB_NSA_ILi0EEESV_EEEEENS5_IJNS4_10UnderscoreESY_SY_EEEEENS4_23SM90_TMA_LOAD_MULTICASTENS4_14ComposedLayoutINS4_7SwizzleILi3ELi4ELi3EEENS4_18smem_ptr_flag_bitsILi32EEENST_INS5_IJNSA_ILi8EEENSA_ILi32EEEEEENS5_IJS18_SB_EEEEEEEvNS4_8identityENS4_13SM90_TMA_LOADES1C_vS1D_EENS_8epilogue10collective6detail29Sm90TmaWarpSpecializedAdapterINS1H_15DefaultEpilogueISJ_SK_SK_NS1G_6thread17LinearCombinationISJ_Li1EffLNS1L_9ScaleType4KindE0ELNS_15FloatRoundStyleE2ESJ_EENS1_15EpilogueDefaultEEEEEvvEEEEvNT_6ParamsE --------------------------
	.section	.text._ZN7cutlass13device_kernelINS_4gemm6kernel13GemmUniversalIN4cute5tupleIJiiiiEEENS1_10collective13CollectiveMmaINS1_34MainloopSm90TmaGmmaWarpSpecializedILi2ENS5_IJNS4_1CILi1EEENSA_ILi2EEESB_EEENS1_35KernelTmaWarpSpecializedCooperativeEEENS5_IJNSA_ILi256EEENSA_ILi64EEESH_EEENS_10tfloat32_tENS5_IJlSB_lEEESJ_SK_NS4_8TiledMMAINS4_8MMA_AtomIJNS4_4SM904GMMA29MMA_64x64x8_F32TF32TF32_SS_TNILNSO_7ScaleInE1ELSQ_1EEEEEENS4_6LayoutINS5_IJSC_SB_SB_EEENS5_IJSB_NSA_ILi0EEESV_EEEEENS5_IJNS4_10UnderscoreESY_SY_EEEEENS4_23SM90_TMA_LOAD_MULTICASTENS4_14ComposedLayoutINS4_7SwizzleILi3ELi4ELi3EEENS4_18smem_ptr_flag_bitsILi32EEENST_INS5_IJNSA_ILi8EEENSA_ILi32EEEEEENS5_IJS18_SB_EEEEEEEvNS4_8identityENS4_13SM90_TMA_LOADES1C_vS1D_EENS_8epilogue10collective6detail29Sm90TmaWarpSpecializedAdapterINS1H_15DefaultEpilogueISJ_SK_SK_NS1G_6thread17LinearCombinationISJ_Li1EffLNS1L_9ScaleType4KindE0ELNS_15FloatRoundStyleE2ESJ_EENS1_15EpilogueDefaultEEEEEvvEEEEvNT_6ParamsE,"ax",@progbits
	.align	128
.text._ZN7cutlass13device_kernelINS_4gemm6kernel13GemmUniversalIN4cute5tupleIJiiiiEEENS1_10collective13CollectiveMmaINS1_34MainloopSm90TmaGmmaWarpSpecializedILi2ENS5_IJNS4_1CILi1EEENSA_ILi2EEESB_EEENS1_35KernelTmaWarpSpecializedCooperativeEEENS5_IJNSA_ILi256EEENSA_ILi64EEESH_EEENS_10tfloat32_tENS5_IJlSB_lEEESJ_SK_NS4_8TiledMMAINS4_8MMA_AtomIJNS4_4SM904GMMA29MMA_64x64x8_F32TF32TF32_SS_TNILNSO_7ScaleInE1ELSQ_1EEEEEENS4_6LayoutINS5_IJSC_SB_SB_EEENS5_IJSB_NSA_ILi0EEESV_EEEEENS5_IJNS4_10UnderscoreESY_SY_EEEEENS4_23SM90_TMA_LOAD_MULTICASTENS4_14ComposedLayoutINS4_7SwizzleILi3ELi4ELi3EEENS4_18smem_ptr_flag_bitsILi32EEENST_INS5_IJNSA_ILi8EEENSA_ILi32EEEEEENS5_IJS18_SB_EEEEEEEvNS4_8identityENS4_13SM90_TMA_LOADES1C_vS1D_EENS_8epilogue10collective6detail29Sm90TmaWarpSpecializedAdapterINS1H_15DefaultEpilogueISJ_SK_SK_NS1G_6thread17LinearCombinationISJ_Li1EffLNS1L_9ScaleType4KindE0ELNS_15FloatRoundStyleE2ESJ_EENS1_15EpilogueDefaultEEEEEvvEEEEvNT_6ParamsE:
        .type           _ZN7cutlass13device_kernelINS_4gemm6kernel13GemmUniversalIN4cute5tupleIJiiiiEEENS1_10collective13CollectiveMmaINS1_34MainloopSm90TmaGmmaWarpSpecializedILi2ENS5_IJNS4_1CILi1EEENSA_ILi2EEESB_EEENS1_35KernelTmaWarpSpecializedCooperativeEEENS5_IJNSA_ILi256EEENSA_ILi64EEESH_EEENS_10tfloat32_tENS5_IJlSB_lEEESJ_SK_NS4_8TiledMMAINS4_8MMA_AtomIJNS4_4SM904GMMA29MMA_64x64x8_F32TF32TF32_SS_TNILNSO_7ScaleInE1ELSQ_1EEEEEENS4_6LayoutINS5_IJSC_SB_SB_EEENS5_IJSB_NSA_ILi0EEESV_EEEEENS5_IJNS4_10UnderscoreESY_SY_EEEEENS4_23SM90_TMA_LOAD_MULTICASTENS4_14ComposedLayoutINS4_7SwizzleILi3ELi4ELi3EEENS4_18smem_ptr_flag_bitsILi32EEENST_INS5_IJNSA_ILi8EEENSA_ILi32EEEEEENS5_IJS18_SB_EEEEEEEvNS4_8identityENS4_13SM90_TMA_LOADES1C_vS1D_EENS_8epilogue10collective6detail29Sm90TmaWarpSpecializedAdapterINS1H_15DefaultEpilogueISJ_SK_SK_NS1G_6thread17LinearCombinationISJ_Li1EffLNS1L_9ScaleType4KindE0ELNS_15FloatRoundStyleE2ESJ_EENS1_15EpilogueDefaultEEEEEvvEEEEvNT_6ParamsE,@function
        .size           _ZN7cutlass13device_kernelINS_4gemm6kernel13GemmUniversalIN4cute5tupleIJiiiiEEENS1_10collective13CollectiveMmaINS1_34MainloopSm90TmaGmmaWarpSpecializedILi2ENS5_IJNS4_1CILi1EEENSA_ILi2EEESB_EEENS1_35KernelTmaWarpSpecializedCooperativeEEENS5_IJNSA_ILi256EEENSA_ILi64EEESH_EEENS_10tfloat32_tENS5_IJlSB_lEEESJ_SK_NS4_8TiledMMAINS4_8MMA_AtomIJNS4_4SM904GMMA29MMA_64x64x8_F32TF32TF32_SS_TNILNSO_7ScaleInE1ELSQ_1EEEEEENS4_6LayoutINS5_IJSC_SB_SB_EEENS5_IJSB_NSA_ILi0EEESV_EEEEENS5_IJNS4_10UnderscoreESY_SY_EEEEENS4_23SM90_TMA_LOAD_MULTICASTENS4_14ComposedLayoutINS4_7SwizzleILi3ELi4ELi3EEENS4_18smem_ptr_flag_bitsILi32EEENST_INS5_IJNSA_ILi8EEENSA_ILi32EEEEEENS5_IJS18_SB_EEEEEEEvNS4_8identityENS4_13SM90_TMA_LOADES1C_vS1D_EENS_8epilogue10collective6detail29Sm90TmaWarpSpecializedAdapterINS1H_15DefaultEpilogueISJ_SK_SK_NS1G_6thread17LinearCombinationISJ_Li1EffLNS1L_9ScaleType4KindE0ELNS_15FloatRoundStyleE2ESJ_EENS1_15EpilogueDefaultEEEEEvvEEEEvNT_6ParamsE,(.L_x_191 - _ZN7cutlass13device_kernelINS_4gemm6kernel13GemmUniversalIN4cute5tupleIJiiiiEEENS1_10collective13CollectiveMmaINS1_34MainloopSm90TmaGmmaWarpSpecializedILi2ENS5_IJNS4_1CILi1EEENSA_ILi2EEESB_EEENS1_35KernelTmaWarpSpecializedCooperativeEEENS5_IJNSA_ILi256EEENSA_ILi64EEESH_EEENS_10tfloat32_tENS5_IJlSB_lEEESJ_SK_NS4_8TiledMMAINS4_8MMA_AtomIJNS4_4SM904GMMA29MMA_64x64x8_F32TF32TF32_SS_TNILNSO_7ScaleInE1ELSQ_1EEEEEENS4_6LayoutINS5_IJSC_SB_SB_EEENS5_IJSB_NSA_ILi0EEESV_EEEEENS5_IJNS4_10UnderscoreESY_SY_EEEEENS4_23SM90_TMA_LOAD_MULTICASTENS4_14ComposedLayoutINS4_7SwizzleILi3ELi4ELi3EEENS4_18smem_ptr_flag_bitsILi32EEENST_INS5_IJNSA_ILi8EEENSA_ILi32EEEEEENS5_IJS18_SB_EEEEEEEvNS4_8identityENS4_13SM90_TMA_LOADES1C_vS1D_EENS_8epilogue10collective6detail29Sm90TmaWarpSpecializedAdapterINS1H_15DefaultEpilogueISJ_SK_SK_NS1G_6thread17LinearCombinationISJ_Li1EffLNS1L_9ScaleType4KindE0ELNS_15FloatRoundStyleE2ESJ_EENS1_15EpilogueDefaultEEEEEvvEEEEvNT_6ParamsE)
        .other          _ZN7cutlass13device_kernelINS_4gemm6kernel13GemmUniversalIN4cute5tupleIJiiiiEEENS1_10collective13CollectiveMmaINS1_34MainloopSm90TmaGmmaWarpSpecializedILi2ENS5_IJNS4_1CILi1EEENSA_ILi2EEESB_EEENS1_35KernelTmaWarpSpecializedCooperativeEEENS5_IJNSA_ILi256EEENSA_ILi64EEESH_EEENS_10tfloat32_tENS5_IJlSB_lEEESJ_SK_NS4_8TiledMMAINS4_8MMA_AtomIJNS4_4SM904GMMA29MMA_64x64x8_F32TF32TF32_SS_TNILNSO_7ScaleInE1ELSQ_1EEEEEENS4_6LayoutINS5_IJSC_SB_SB_EEENS5_IJSB_NSA_ILi0EEESV_EEEEENS5_IJNS4_10UnderscoreESY_SY_EEEEENS4_23SM90_TMA_LOAD_MULTICASTENS4_14ComposedLayoutINS4_7SwizzleILi3ELi4ELi3EEENS4_18smem_ptr_flag_bitsILi32EEENST_INS5_IJNSA_ILi8EEENSA_ILi32EEEEEENS5_IJS18_SB_EEEEEEEvNS4_8identityENS4_13SM90_TMA_LOADES1C_vS1D_EENS_8epilogue10collective6detail29Sm90TmaWarpSpecializedAdapterINS1H_15DefaultEpilogueISJ_SK_SK_NS1G_6thread17LinearCombinationISJ_Li1EffLNS1L_9ScaleType4KindE0ELNS_15FloatRoundStyleE2ESJ_EENS1_15EpilogueDefaultEEEEEvvEEEEvNT_6ParamsE,@"STO_CUDA_ENTRY STV_DEFAULT"
_ZN7cutlass13device_kernelINS_4gemm6kernel13GemmUniversalIN4cute5tupleIJiiiiEEENS1_10collective13CollectiveMmaINS1_34MainloopSm90TmaGmmaWarpSpecializedILi2ENS5_IJNS4_1CILi1EEENSA_ILi2EEESB_EEENS1_35KernelTmaWarpSpecializedCooperativeEEENS5_IJNSA_ILi256EEENSA_ILi64EEESH_EEENS_10tfloat32_tENS5_IJlSB_lEEESJ_SK_NS4_8TiledMMAINS4_8MMA_AtomIJNS4_4SM904GMMA29MMA_64x64x8_F32TF32TF32_SS_TNILNSO_7ScaleInE1ELSQ_1EEEEEENS4_6LayoutINS5_IJSC_SB_SB_EEENS5_IJSB_NSA_ILi0EEESV_EEEEENS5_IJNS4_10UnderscoreESY_SY_EEEEENS4_23SM90_TMA_LOAD_MULTICASTENS4_14ComposedLayoutINS4_7SwizzleILi3ELi4ELi3EEENS4_18smem_ptr_flag_bitsILi32EEENST_INS5_IJNSA_ILi8EEENSA_ILi32EEEEEENS5_IJS18_SB_EEEEEEEvNS4_8identityENS4_13SM90_TMA_LOADES1C_vS1D_EENS_8epilogue10collective6detail29Sm90TmaWarpSpecializedAdapterINS1H_15DefaultEpilogueISJ_SK_SK_NS1G_6thread17LinearCombinationISJ_Li1EffLNS1L_9ScaleType4KindE0ELNS_15FloatRoundStyleE2ESJ_EENS1_15EpilogueDefaultEEEEEvvEEEEvNT_6ParamsE:
[----:B------:R-:W0:Y:S01]  /*0000*/  LDC R1, c[0x0][0x28] ;  /* 0x00000a00ff017b82 */ /* 0x000e220000000800 */
[----:B------:R-:W1:Y:S01]  /*0010*/  S2R R97, SR_TID.X ;  /* 0x0000000000617919 */ /* 0x000e620000002100 */
[----:B------:R-:W-:Y:S01]  /*0020*/  ELECT P0, URZ, PT ;  /* 0x00000000003f782f */ /* 0x000fe20003800000 */
[----:B------:R-:W-:Y:S01]  /*0030*/  BSSY B0, `(.L_x_0) ;  /* 0x000000f000007945 */ /* 0x000fe20003800000 */
[--C-:B-1----:R-:W-:Y:S02]  /*0040*/  SHF.R.U32.HI R0, RZ, 0x5, R97.reuse ;  /* 0x00000005ff007819 */ /* 0x102fe40000011661 */
[----:B------:R-:W-:-:S03]  /*0050*/  SHF.R.U32.HI R6, RZ, 0x7, R97 ;  /* 0x00000007ff067819 */ /* 0x000fc60000011661 */
[----:B------:R-:W1:Y:S04]  /*0060*/  SHFL.IDX PT, R3, R0, RZ, 0x1f ;  /* 0x00001fff00037589 */ /* 0x000e6800000e0000 */
[----:B------:R2:W3:Y:S01]  /*0070*/  SHFL.IDX PT, R2, R6, RZ, 0x1f ;  /* 0x00001fff06027589 */ /* 0x0004e200000e0000 */
[----:B-1----:R-:W-:-:S13]  /*0080*/  ISETP.NE.OR P0, PT, R3, RZ, !P0 ;  /* 0x000000ff0300720c */ /* 0x002fda0004705670 */
[----:B0-23--:R-:W-:Y:S05]  /*0090*/  @P0 BRA `(.L_x_1) ;  /* 0x0000000000200947 */ /* 0x00dfea0003800000 */
[----:B------:R-:W-:Y:S02]  /*00a0*/  ULDC.64 UR4, c[0x0][0x198] ;  /* 0x0000660000047ab9 */ /* 0x000fe40000000a00 */
[----:B------:R-:W-:Y:S02]  /*00b0*/  UIADD3 UR6, UP0, UR4, 0xf0, URZ ;  /* 0x000000f004067890 */ /* 0x000fe4000ff1e03f */
[----:B------:R-:W-:Y:S02]  /*00c0*/  UIADD3 UR4, UP1, UR4, 0x1f0, URZ ;  /* 0x000001f004047890 */ /* 0x000fe4000ff3e03f */
[----:B------:R-:W-:Y:S02]  /*00d0*/  UIADD3.X UR7, URZ, UR5, URZ, UP0, !UPT ;  /* 0x000000053f077290 */ /* 0x000fe400087fe43f */
[----:B------:R-:W-:-:S07]  /*00e0*/  UIADD3.X UR5, URZ, UR5, URZ, UP1, !UPT ;  /* 0x000000053f057290 */ /* 0x000fce0008ffe43f */
[----:B------:R0:W-:Y:S02]  /*00f0*/  UTMACCTL.PF [UR6] ;  /* 0x00000000060079b9 */ /* 0x0001e40008040000 */
[----:B------:R0:W-:Y:S02]  /*0100*/  UTMACCTL.PF [UR4] ;  /* 0x00000000040079b9 */ /* 0x0001e40008040000 */
[----:B0-----:R-:W-:Y:S01]  /*0110*/  NOP ;  /* 0x0000000000007918 */ /* 0x001fe20000000000 */
.L_x_1:
[----:B------:R-:W-:Y:S05]  /*0120*/  BSYNC B0 ;  /* 0x0000000000007941 */ /* 0x000fea0003800000 */
.L_x_0:
[----:B------:R-:W0:Y:S02]  /*0130*/  SHFL.IDX PT, R5, R0, RZ, 0x1f ;  /* 0x00001fff00057589 */ /* 0x000e2400000e0000 */
[----:B0-----:R-:W-:-:S13]  /*0140*/  ISETP.NE.AND P0, PT, R5, RZ, PT ;  /* 0x000000ff0500720c */ /* 0x001fda0003f05270 */
[----:B------:R-:W-:Y:S05]  /*0150*/  @P0 BRA `(.L_x_2) ;  /* 0x0000000000480947 */ /* 0x000fea0003800000 */
[----:B------:R-:W0:Y:S01]  /*0160*/  S2UR UR8, SR_CgaCtaId ;  /* 0x00000000000879c3 */ /* 0x000e220000008800 */
[----:B------:R-:W-:Y:S01]  /*0170*/  UMOV UR4, 0x400 ;  /* 0x0000040000047882 */ /* 0x000fe20000000000 */
[----:B------:R-:W-:Y:S01]  /*0180*/  UMOV UR5, 0x1 ;  /* 0x0000000100057882 */ /* 0x000fe20000000000 */
[----:B------:R-:W-:Y:S01]  /*0190*/  UMOV UR6, 0x4 ;  /* 0x0000000400067882 */ /* 0x000fe20000000000 */
[----:B------:R-:W-:Y:S01]  /*01a0*/  ELECT P0, URZ, PT ;  /* 0x00000000003f782f */ /* 0x000fe20003800000 */
[----:B------:R-:W-:-:S04]  /*01b0*/  UIADD3 UR6, -UR6, 0x100000, URZ ;  /* 0x0010000006067890 */ /* 0x000fc8000fffe13f */
[----:B------:R-:W-:Y:S02]  /*01c0*/  USHF.L.U32 UR7, UR6, 0xb, URZ ;  /* 0x0000000b06077899 */ /* 0x000fe4000800063f */
[----:B------:R-:W-:Y:S02]  /*01d0*/  USHF.L.U32 UR6, UR6, 0x1, URZ ;  /* 0x0000000106067899 */ /* 0x000fe4000800063f */
[----:B0-----:R-:W-:Y:S02]  /*01e0*/  ULEA UR8, UR8, UR4, 0x18 ;  /* 0x0000000408087291 */ /* 0x001fe4000f8ec03f */
[----:B------:R-:W-:-:S04]  /*01f0*/  UIADD3 UR4, -UR5, 0x100000, URZ ;  /* 0x0010000005047890 */ /* 0x000fc8000fffe13f */
[----:B------:R-:W-:Y:S02]  /*0200*/  USHF.L.U32 UR5, UR4, 0xb, URZ ;  /* 0x0000000b04057899 */ /* 0x000fe4000800063f */
[----:B------:R-:W-:Y:S01]  /*0210*/  USHF.L.U32 UR4, UR4, 0x1, URZ ;  /* 0x0000000104047899 */ /* 0x000fe2000800063f */
[----:B------:R-:W0:Y:S11]  /*0220*/  FENCE.VIEW.ASYNC.S ;  /* 0x00000000000073c6 */ /* 0x000e360000000000 */
[----:B0-----:R0:W1:Y:S01]  /*0230*/  SYNCS.EXCH.64 URZ, [UR8], UR4 ;  /* 0x00000004083f75b2 */ /* 0x0010620008000100 */
[----:B------:R0:W2:Y:S01]  /*0240*/  SYNCS.EXCH.64 URZ, [UR8+0x10], UR6 ;  /* 0x00001006083f75b2 */ /* 0x0000a20008000100 */
[----:B------:R0:W3:Y:S01]  /*0250*/  SYNCS.EXCH.64 URZ, [UR8+0x8], UR4 ;  /* 0x00000804083f75b2 */ /* 0x0000e20008000100 */
[----:B------:R0:W4:Y:S01]  /*0260*/  SYNCS.EXCH.64 URZ, [UR8+0x18], UR6 ;  /* 0x00001806083f75b2 */ /* 0x0001220008000100 */
[----:B------:R-:W-:Y:S01]  /*0270*/  NOP ;  /* 0x0000000000007918 */ /* 0x000fe20000000000 */
.L_x_2:
[----:B------:R-:W5:Y:S01]  /*0280*/  SHFL.IDX PT, R0, R0, RZ, 0x1f ;  /* 0x00001fff00007589 */ /* 0x000f6200000e0000 */
[----:B------:R-:W-:Y:S01]  /*0290*/  SHF.R.S32.HI R8, RZ, 0x1f, R97 ;  /* 0x0000001fff087819 */ /* 0x000fe20000011461 */
[----:B0-----:R-:W0:Y:S01]  /*02a0*/  S2UR UR8, SR_CTAID.X ;  /* 0x00000000000879c3 */ /* 0x001e220000002500 */
[----:B------:R-:W-:Y:S01]  /*02b0*/  ELECT P0, URZ, PT ;  /* 0x00000000003f782f */ /* 0x000fe20003800000 */
[----:B------:R-:W1:Y:S01]  /*02c0*/  S2R R4, SR_CTAID.Y ;  /* 0x0000000000047919 */ /* 0x000e620000002600 */
[----:B------:R-:W-:Y:S01]  /*02d0*/  LEA.HI R8, R8, R97, RZ, 0x7 ;  /* 0x0000006108087211 */ /* 0x000fe200078f38ff */
[----:B------:R-:W-:Y:S01]  /*02e0*/  ULDC UR4, c[0x0][0x154] ;  /* 0x0000550000047ab9 */ /* 0x000fe20000000800 */
[----:B------:R-:W-:Y:S01]  /*02f0*/  SHF.R.S32.HI R10, RZ, 0x1f, R5 ;  /* 0x0000001fff0a7819 */ /* 0x000fe20000011405 */
[----:B------:R-:W-:Y:S01]  /*0300*/  NOP ;  /* 0x0000000000007918 */ /* 0x000fe20000000000 */
[----:B------:R-:W-:Y:S01]  /*0310*/  LOP3.LUT R8, R8, 0xffffff80, RZ, 0xc0, !PT ;  /* 0xffffff8008087812 */ /* 0x000fe200078ec0ff */
[----:B------:R-:W2:Y:S01]  /*0320*/  LDC R14, c[0x0][0x140] ;  /* 0x00005000ff0e7b82 */ /* 0x000ea20000000800 */
[----:B------:R-:W-:Y:S01]  /*0330*/  LEA.HI R10, R10, R5, RZ, 0x2 ;  /* 0x000000050a0a7211 */ /* 0x000fe200078f10ff */
[----:B------:R-:W-:-:S02]  /*0340*/  NOP ;  /* 0x0000000000007918 */ /* 0x000fc40000000000 */
[----:B------:R-:W-:Y:S01]  /*0350*/  IMAD.IADD R8, R97, 0x1, -R8 ;  /* 0x0000000161087824 */ /* 0x000fe200078e0a08 */
[----:B------:R-:W-:-:S03]  /*0360*/  LOP3.LUT R10, R10, 0x3ffffffc, RZ, 0xc0, !PT ;  /* 0x3ffffffc0a0a7812 */ /* 0x000fc600078ec0ff */
[----:B------:R-:W3:Y:S01]  /*0370*/  LDC R12, c[0x0][0x144] ;  /* 0x00005100ff0c7b82 */ /* 0x000ee20000000800 */
[----:B------:R-:W-:Y:S01]  /*0380*/  SHF.R.S32.HI R7, RZ, 0x1f, R8 ;  /* 0x0000001fff077819 */ /* 0x000fe20000011408 */
[----:B------:R-:W-:Y:S01]  /*0390*/  IMAD.IADD R10, R5, 0x1, -R10 ;  /* 0x00000001050a7824 */ /* 0x000fe200078e0a0a */
[----:B------:R-:W-:Y:S02]  /*03a0*/  LOP3.LUT P2, RZ, R8, 0x7, RZ, 0xc0, !PT ;  /* 0x0000000708ff7812 */ /* 0x000fe4000784c0ff */
[----:B------:R-:W-:Y:S01]  /*03b0*/  LEA.HI R7, R7, R8, RZ, 0x3 ;  /* 0x0000000807077211 */ /* 0x000fe200078f18ff */
[----:B------:R-:W-:Y:S01]  /*03c0*/  VIADD R8, R2, 0xffffffff ;  /* 0xffffffff02087836 */ /* 0x000fe20000000000 */
[----:B-----5:R-:W-:Y:S02]  /*03d0*/  ISETP.NE.OR P0, PT, R0, RZ, !P0 ;  /* 0x000000ff0000720c */ /* 0x020fe40004705670 */
[--C-:B------:R-:W-:Y:S02]  /*03e0*/  SHF.R.S32.HI R0, RZ, 0x3, R7.reuse ;  /* 0x00000003ff007819 */ /* 0x100fe40000011407 */
[----:B------:R-:W-:-:S02]  /*03f0*/  SHF.R.S32.HI R7, RZ, 0x1f, R7 ;  /* 0x0000001fff077819 */ /* 0x000fc40000011407 */
[----:B0-----:R-:W-:Y:S02]  /*0400*/  I2FP.F32.U32 R11, UR8 ;  /* 0x00000008000b7c45 */ /* 0x001fe40008201000 */
[----:B------:R-:W-:Y:S02]  /*0410*/  LEA.HI R7, R7, R0, RZ, 0x2 ;  /* 0x0000000007077211 */ /* 0x000fe400078f10ff */
[----:B--2---:R-:W-:Y:S02]  /*0420*/  ISETP.EQ.U32.AND P3, PT, R14, 0x1, PT ;  /* 0x000000010e00780c */ /* 0x004fe40003f62070 */
[----:B-1----:R-:W-:Y:S01]  /*0430*/  I2FP.F32.U32 R9, R4 ;  /* 0x0000000400097245 */ /* 0x002fe20000201000 */
[----:B------:R-:W-:Y:S01]  /*0440*/  VOTEU.ALL UP0, P0 ;  /* 0x00000000003f7886 */ /* 0x000fe20000000000 */
[----:B------:R-:W-:Y:S01]  /*0450*/  LOP3.LUT R7, R7, 0xfffffffc, RZ, 0xc0, !PT ;  /* 0xfffffffc07077812 */ /* 0x000fe200078ec0ff */
[----:B------:R-:W-:Y:S01]  /*0460*/  VOTEU.ALL UP1, P0 ;  /* 0x00000000003f7886 */ /* 0x000fe20000020000 */
[----:B------:R-:W-:Y:S01]  /*0470*/  ISETP.GE.U32.AND P5, PT, R8, 0x2, PT ;  /* 0x000000020800780c */ /* 0x000fe20003fa6070 */
[----:B------:R-:W-:Y:S01]  /*0480*/  FMUL R13, R9, UR4 ;  /* 0x00000004090d7c20 */ /* 0x000fe20008400000 */
[----:B------:R-:W0:Y:S01]  /*0490*/  @!UP0 S2UR UR7, SR_CgaCtaId ;  /* 0x00000000000789c3 */ /* 0x000e220000008800 */
[----:B------:R-:W-:Y:S01]  /*04a0*/  ULDC UR4, c[0x0][0x150] ;  /* 0x0000540000047ab9 */ /* 0x000fe20000000800 */
[----:B------:R-:W-:-:S02]  /*04b0*/  IMAD.IADD R7, R0, 0x1, -R7 ;  /* 0x0000000100077824 */ /* 0x000fc400078e0a07 */
[----:B------:R-:W-:Y:S01]  /*04c0*/  FMUL R11, R11, UR4 ;  /* 0x000000040b0b7c20 */ /* 0x000fe20008400000 */
[----:B------:R-:W-:Y:S01]  /*04d0*/  SHF.R.S32.HI R0, RZ, 0x1f, R3 ;  /* 0x0000001fff007819 */ /* 0x000fe20000011403 */
[----:B------:R-:W1:Y:S01]  /*04e0*/  F2I.U32.TRUNC.NTZ R13, R13 ;  /* 0x0000000d000d7305 */ /* 0x000e62000020f000 */
[----:B------:R-:W-:Y:S01]  /*04f0*/  IMAD R7, R10, 0x4, R7 ;  /* 0x000000040a077824 */ /* 0x000fe200078e0207 */
[----:B------:R-:W-:Y:S01]  /*0500*/  UMOV UR4, 0x20 ;  /* 0x0000002000047882 */ /* 0x000fe20000000000 */
[----:B------:R-:W2:Y:S01]  /*0510*/  LDC R9, c[0x0][0x148] ;  /* 0x00005200ff097b82 */ /* 0x000ea20000000800 */
[----:B------:R-:W-:Y:S01]  /*0520*/  LEA.HI R0, R0, R3, RZ, 0x2 ;  /* 0x0000000300007211 */ /* 0x000fe200078f10ff */
[----:B------:R-:W-:Y:S01]  /*0530*/  IMAD.SHL.U32 R10, R7, 0x4, RZ ;  /* 0x00000004070a7824 */ /* 0x000fe200078e00ff */
[----:B------:R-:W-:Y:S01]  /*0540*/  @!UP0 UMOV UR6, 0x400 ;  /* 0x0000040000068882 */ /* 0x000fe20000000000 */
[----:B------:R-:W-:-:S04]  /*0550*/  @!UP0 UIADD3 UR4, -UR4, 0x100000, URZ ;  /* 0x0010000004048890 */ /* 0x000fc8000fffe13f */
[----:B------:R-:W-:Y:S02]  /*0560*/  @!UP0 USHF.L.U32 UR5, UR4, 0xb, URZ ;  /* 0x0000000b04058899 */ /* 0x000fe4000800063f */
[----:B------:R-:W-:Y:S01]  /*0570*/  @!UP0 USHF.L.U32 UR4, UR4, 0x1, URZ ;  /* 0x0000000104048899 */ /* 0x000fe2000800063f */
[----:B------:R-:W5:Y:S01]  /*0580*/  F2I.U32.TRUNC.NTZ R11, R11 ;  /* 0x0000000b000b7305 */ /* 0x000f62000020f000 */
[----:B------:R-:W-:Y:S02]  /*0590*/  LOP3.LUT R0, R0, 0xfffffffc, RZ, 0xc0, !PT ;  /* 0xfffffffc00007812 */ /* 0x000fe400078ec0ff */
[----:B------:R-:W-:-:S03]  /*05a0*/  LOP3.LUT R19, R7, 0xc, R10, 0x78, !PT ;  /* 0x0000000c07137812 */ /* 0x000fc600078e780a */
[----:B------:R-:W-:Y:S02]  /*05b0*/  IMAD.IADD R3, R3, 0x1, -R0 ;  /* 0x0000000103037824 */ /* 0x000fe400078e0a00 */
[----:B-1----:R-:W-:Y:S01]  /*05c0*/  IMAD.MOV R22, RZ, RZ, -R13 ;  /* 0x000000ffff167224 */ /* 0x002fe200078e0a0d */
[----:B0-----:R-:W-:Y:S02]  /*05d0*/  @!UP0 ULEA UR6, UR7, UR6, 0x18 ;  /* 0x0000000607068291 */ /* 0x001fe4000f8ec03f */
[----:B------:R-:W-:Y:S01]  /*05e0*/  ISETP.NE.AND P1, PT, R3, 0x3, PT ;  /* 0x000000030300780c */ /* 0x000fe20003f25270 */
[----:B------:R-:W-:Y:S01]  /*05f0*/  VOTEU.ALL UP0, P0 ;  /* 0x00000000003f7886 */ /* 0x000fe20000000000 */
[----:B------:R-:W-:Y:S01]  /*0600*/  ISETP.LT.U32.AND P0, PT, R19, 0x2, !P2 ;  /* 0x000000021300780c */ /* 0x000fe20005701070 */
[----:B-----5:R-:W-:Y:S01]  /*0610*/  IMAD.MOV R11, RZ, RZ, -R11 ;  /* 0x000000ffff0b7224 */ /* 0x020fe200078e0a0b */
[----:B------:R-:W-:Y:S02]  /*0620*/  ISETP.EQ.OR P1, PT, R3, RZ, !P1 ;  /* 0x000000ff0300720c */ /* 0x000fe40004f22670 */
[C---:B------:R-:W-:Y:S01]  /*0630*/  ISETP.NE.AND P2, PT, R2.reuse, RZ, PT ;  /* 0x000000ff0200720c */ /* 0x040fe20003f45270 */
[----:B--2---:R-:W-:Y:S01]  /*0640*/  IMAD R0, R9, R22, R4 ;  /* 0x0000001609007224 */ /* 0x004fe200078e0204 */
[----:B------:R-:W-:Y:S01]  /*0650*/  ISETP.EQ.AND P1, PT, R2, RZ, P1 ;  /* 0x000000ff0200720c */ /* 0x000fe20000f22270 */
[----:B---3--:R-:W-:Y:S01]  /*0660*/  IMAD R7, R12, R11, UR8 ;  /* 0x000000080c077e24 */ /* 0x008fe2000f8e020b */
[----:B------:R-:W0:Y:S02]  /*0670*/  FENCE.VIEW.ASYNC.S ;  /* 0x00000000000073c6 */ /* 0x000e240000000000 */
[----:B0-----:R0:W1:Y:S01]  /*0680*/  @!UP0 SYNCS.EXCH.64 URZ, [UR6+0x30], UR4 ;  /* 0x00003004063f85b2 */ /* 0x0010620008000100 */
[----:B------:R-:W-:-:S02]  /*0690*/  ISETP.NE.AND P4, PT, R0, R19, PT ;  /* 0x000000130000720c */ /* 0x000fc40003f85270 */
[----:B------:R-:W-:Y:S02]  /*06a0*/  SEL R18, RZ, 0x1, !P1 ;  /* 0x00000001ff127807 */ /* 0x000fe40004800000 */
[----:B------:R-:W-:Y:S02]  /*06b0*/  ISETP.EQ.OR P4, PT, R7, RZ, !P4 ;  /* 0x000000ff0700720c */ /* 0x000fe40006782670 */
[----:B------:R-:W-:Y:S02]  /*06c0*/  LOP3.LUT R0, R97, 0x7f, RZ, 0xc0, !PT ;  /* 0x0000007f61007812 */ /* 0x000fe400078ec0ff */
[----:B------:R-:W-:Y:S02]  /*06d0*/  PLOP3.LUT P0, PT, P0, P4, PT, 0x80, 0x0 ;  /* 0x000000000000781c */ /* 0x000fe40000709070 */
[----:B------:R-:W-:Y:S02]  /*06e0*/  SEL R18, R18, 0x2, P5 ;  /* 0x0000000212127807 */ /* 0x000fe40002800000 */
[----:B------:R-:W-:Y:S01]  /*06f0*/  P2R R116, PR, RZ, 0x1 ;  /* 0x00000001ff747803 */ /* 0x000fe20000000000 */
[----:B------:R0:W2:Y:S01]  /*0700*/  @!UP1 SYNCS.EXCH.64 URZ, [UR6+0x38], UR4 ;  /* 0x00003804063f95b2 */ /* 0x0000a20008000100 */
[----:B------:R-:W-:Y:S01]  /*0710*/  NOP ;  /* 0x0000000000007918 */ /* 0x000fe20000000000 */
[----:B------:R-:W-:Y:S06]  /*0720*/  @!P3 BRA `(.L_x_3) ;  /* 0x000000000008b947 */ /* 0x000fec0003800000 */
[----:B-12-4-:R-:W-:Y:S01]  /*0730*/  UCGABAR_ARV ;  /* 0x00000000000079c7 */ /* 0x016fe20008000000 */
[----:B------:R-:W-:Y:S05]  /*0740*/  BRA `(.L_x_4) ;  /* 0x0000000000047947 */ /* 0x000fea0003800000 */
.L_x_3:
[----:B-12-4-:R-:W-:Y:S01]  /*0750*/  NOP ;  /* 0x0000000000007918 */ /* 0x016fe20000000000 */
.L_x_4:
[----:B------:R-:W1:Y:S01]  /*0760*/  LDC R2, c[0x0][0x65c] ;  /* 0x00019700ff027b82 */ /* 0x000e620000000800 */
[----:B------:R-:W-:Y:S01]  /*0770*/  LOP3.LUT R5, R5, 0xffffefff, RZ, 0xc0, !PT ;  /* 0xffffefff05057812 */ /* 0x000fe200078ec0ff */
[----:B------:R-:W-:Y:S02]  /*0780*/  IMAD.U32 R10, RZ, RZ, UR8 ;  /* 0x00000008ff0a7e24 */ /* 0x000fe4000f8e00ff */
[----:B------:R-:W-:Y:S01]  /*0790*/  IMAD.MOV.U32 R11, RZ, RZ, RZ ;  /* 0x000000ffff0b7224 */ /* 0x000fe200078e00ff */
[----:B-1----:R-:W-:-:S13]  /*07a0*/  ISETP.NE.AND P1, PT, R2, 0x1, PT ;  /* 0x000000010200780c */ /* 0x002fda0003f25270 */
[----:B------:R-:W1:Y:S01]  /*07b0*/  @P1 LDC R17, c[0x0][0x10] ;  /* 0x00000400ff111b82 */ /* 0x000e620000000800 */
[----:B------:R-:W-:Y:S01]  /*07c0*/  @P1 LOP3.LUT R5, R5, 0x1000, RZ, 0xfc, !PT ;  /* 0x0000100005051812 */ /* 0x000fe200078efcff */
[----:B------:R-:W-:Y:S02]  /*07d0*/  @P1 IMAD.MOV.U32 R5, RZ, RZ, RZ ;  /* 0x000000ffff051224 */ /* 0x000fe400078e00ff */
[----:B------:R-:W-:-:S04]  /*07e0*/  @P1 IMAD.MOV.U32 R15, RZ, RZ, RZ ;  /* 0x000000ffff0f1224 */ /* 0x000fc800078e00ff */
[----:B------:R-:W2:Y:S01]  /*07f0*/  @!P1 LDC R13, c[0x0][0xc] ;  /* 0x00000300ff0d9b82 */ /* 0x000ea20000000800 */
[----:B0-----:R-:W-:Y:S01]  /*0800*/  ULDC UR4, c[0x0][0xc] ;  /* 0x0000030000047ab9 */ /* 0x001fe20000000800 */
[----:B------:R-:W-:Y:S01]  /*0810*/  ULDC UR5, c[0x0][0x10] ;  /* 0x0000040000057ab9 */ /* 0x000fe20000000800 */
[----:B------:R-:W-:Y:S01]  /*0820*/  ULDC UR6, c[0x0][0x14] ;  /* 0x0000050000067ab9 */ /* 0x000fe20000000800 */
[----:B------:R-:W-:-:S04]  /*0830*/  UIMAD.WIDE.U32 UR4, UR4, UR5, URZ ;  /* 0x00000005040472a5 */ /* 0x000fc8000f8e003f */
[----:B------:R-:W-:Y:S02]  /*0840*/  UIMAD.WIDE.U32 UR38, UR4, UR6, URZ ;  /* 0x00000006042672a5 */ /* 0x000fe4000f8e003f */
[----:B------:R-:W-:-:S04]  /*0850*/  UIMAD UR41, UR5, UR6, URZ ;  /* 0x00000006052972a4 */ /* 0x000fc8000f8e023f */
[----:B------:R-:W-:Y:S01]  /*0860*/  UIADD3 UR41, UR39, UR41, URZ ;  /* 0x0000002927297290 */ /* 0x000fe2000fffe03f */
[----:B-1----:R-:W-:-:S04]  /*0870*/  @P1 IMAD.WIDE.U32 R16, R17, UR8, R4 ;  /* 0x0000000811101c25 */ /* 0x002fc8000f8e0004 */
[----:B------:R-:W-:Y:S02]  /*0880*/  @P1 IMAD.IADD R17, R17, 0x1, R15 ;  /* 0x0000000111111824 */ /* 0x000fe400078e020f */
[----:B--2---:R-:W-:-:S04]  /*0890*/  @!P1 IMAD.WIDE.U32 R10, R4, R13, R10 ;  /* 0x0000000d040a9225 */ /* 0x004fc800078e000a */
[----:B------:R-:W-:Y:S02]  /*08a0*/  @!P1 IMAD.MOV.U32 R16, RZ, RZ, R10 ;  /* 0x000000ffff109224 */ /* 0x000fe400078e000a */
[----:B------:R-:W-:Y:S01]  /*08b0*/  @!P1 IMAD.MOV.U32 R17, RZ, RZ, R11 ;  /* 0x000000ffff119224 */ /* 0x000fe200078e000b */
[----:B------:R-:W-:Y:S06]  /*08c0*/  @!P3 BRA `(.L_x_5) ;  /* 0x00000000000cb947 */ /* 0x000fec0003800000 */
[----:B------:R-:W-:Y:S01]  /*08d0*/  UCGABAR_WAIT ;  /* 0x0000000000007dc7 */ /* 0x000fe20008000000 */
[----:B------:R-:W-:Y:S01]  /*08e0*/  CCTL.IVALL ;  /* 0x00000000ff00798f */ /* 0x000fe20002000000 */
[----:B------:R-:W-:Y:S05]  /*08f0*/  BRA `(.L_x_6) ;  /* 0x0000000000047947 */ /* 0x000fea0003800000 */
.L_x_5:
[----:B------:R-:W-:Y:S06]  /*0900*/  BAR.SYNC.DEFER_BLOCKING 0x0 ;  /* 0x0000000000007b1d */ /* 0x000fec0000010000 */
.L_x_6:
[----:B------:R-:W-:Y:S05]  /*0910*/  @!P2 BRA `(.L_x_7) ;  /* 0x0000006c00f4a947 */ /* 0x000fea0003800000 */
[----:B------:R-:W-:-:S13]  /*0920*/  ISETP.GT.U32.AND P0, PT, R8, 0x1, PT ;  /* 0x000000010800780c */ /* 0x000fda0003f04070 */
[----:B------:R-:W-:Y:S05]  /*0930*/  @P0 EXIT ;  /* 0x000000000000094d */ /* 0x000fea0003800000 */
[----:B------:R-:W-:Y:S01]  /*0940*/  ULDC.64 UR4, c[0x0][0x650] ;  /* 0x0001940000047ab9 */ /* 0x000fe20000000a00 */
[----:B------:R-:W-:Y:S01]  /*0950*/  PRMT R3, RZ, 0x7610, R3 ;  /* 0x00007610ff037816 */ /* 0x000fe20000000003 */
[----:B------:R-:W-:Y:S01]  /*0960*/  IMAD.MOV.U32 R113, RZ, RZ, -0x1 ;  /* 0xffffffffff717424 */ /* 0x000fe200078e00ff */
[----:B------:R-:W-:Y:S01]  /*0970*/  ISETP.GE.U32.AND P0, PT, R16, UR4, PT ;  /* 0x0000000410007c0c */ /* 0x000fe2000bf06070 */
[----:B------:R-:W-:Y:S02]  /*0980*/  IMAD.MOV.U32 R102, RZ, RZ, -0x1 ;  /* 0xffffffffff667424 */ /* 0x000fe400078e00ff */
[----:B------:R-:W-:Y:S01]  /*0990*/  IMAD.MOV.U32 R23, RZ, RZ, -0x1 ;  /* 0xffffffffff177424 */ /* 0x000fe200078e00ff */
[----:B------:R-:W-:-:S13]  /*09a0*/  ISETP.GE.U32.AND.EX P0, PT, R17, UR5, PT, P0 ;  /* 0x0000000511007c0c */ /* 0x000fda000bf06100 */
[----:B------:R-:W-:Y:S05]  /*09b0*/  @P0 BRA `(.L_x_8) ;  /* 0x00000004002c0947 */ /* 0x000fea0003800000 */
[----:B------:R-:W0:Y:S01]  /*09c0*/  LDC.64 R24, c[0x0][0x628] ;  /* 0x00018a00ff187b82 */ /* 0x000e220000000a00 */
[----:B------:R-:W-:Y:S02]  /*09d0*/  IMAD.MOV.U32 R10, RZ, RZ, R16 ;  /* 0x000000ffff0a7224 */ /* 0x000fe400078e0010 */
[----:B------:R-:W-:-:S05]  /*09e0*/  IMAD.MOV.U32 R11, RZ, RZ, R17 ;  /* 0x000000ffff0b7224 */ /* 0x000fca00078e0011 */
[----:B------:R-:W1:Y:S08]  /*09f0*/  LDC R8, c[0x0][0x630] ;  /* 0x00018c00ff087b82 */ /* 0x000e700000000800 */
[----:B------:R-:W2:Y:S01]  /*0a00*/  LDC.64 R26, c[0x0][0x620] ;  /* 0x00018800ff1a7b82 */ /* 0x000ea20000000a00 */
[----:B0-----:R-:W-:-:S04]  /*0a10*/  ISETP.NE.U32.AND P0, PT, R24, RZ, PT ;  /* 0x000000ff1800720c */ /* 0x001fc80003f05070 */
[----:B------:R-:W-:-:S13]  /*0a20*/  ISETP.NE.AND.EX P0, PT, R25, RZ, PT, P0 ;  /* 0x000000ff1900720c */ /* 0x000fda0003f05300 */
[----:B-12---:R-:W-:Y:S05]  /*0a30*/  @!P0 BRA `(.L_x_9) ;  /* 0x0000000000288947 */ /* 0x006fea0003800000 */
[----:B------:R-:W0:Y:S02]  /*0a40*/  LDC R3, c[0x0][0x634] ;  /* 0x00018d00ff037b82 */ /* 0x000e240000000800 */
[----:B0-----:R-:W-:-:S05]  /*0a50*/  IADD3 R3, P0, R16, R3, RZ ;  /* 0x0000000310037210 */ /* 0x001fca0007f1e0ff */
[----:B------:R-:W-:-:S04]  /*0a60*/  IMAD.X R21, RZ, RZ, R17, P0 ;  /* 0x000000ffff157224 */ /* 0x000fc800000e0611 */
[----:B------:R-:W-:-:S04]  /*0a70*/  IMAD.WIDE.U32 R10, R21, R24, RZ ;  /* 0x00000018150a7225 */ /* 0x000fc800078e00ff */
[----:B------:R-:W-:-:S04]  /*0a80*/  IMAD.WIDE.U32 R12, P0, R3, R25, R10 ;  /* 0x00000019030c7225 */ /* 0x000fc8000780000a */
[----:B------:R-:W-:-:S04]  /*0a90*/  IMAD.WIDE.U32 R10, R3, R24, RZ ;  /* 0x00000018030a7225 */ /* 0x000fc800078e00ff */
[----:B------:R-:W-:Y:S01]  /*0aa0*/  IMAD.X R15, RZ, RZ, RZ, P0 ;  /* 0x000000ffff0f7224 */ /* 0x000fe200000e06ff */
[----:B------:R-:W-:Y:S01]  /*0ab0*/  IADD3 RZ, P0, R11, R12, RZ ;  /* 0x0000000c0bff7210 */ /* 0x000fe20007f1e0ff */
[----:B------:R-:W-:-:S04]  /*0ac0*/  IMAD.MOV.U32 R14, RZ, RZ, R13 ;  /* 0x000000ffff0e7224 */ /* 0x000fc800078e000d */
[----:B------:R-:W-:-:S08]  /*0ad0*/  IMAD.WIDE.U32.X R10, R21, R25, R14, P0 ;  /* 0x00000019150a7225 */ /* 0x000fd000000e040e */
.L_x_9:
[----:B------:R-:W0:Y:S01]  /*0ae0*/  LDC.64 R30, c[0x0][0x640] ;  /* 0x00019000ff1e7b82 */ /* 0x000e220000000a00 */
[--C-:B------:R-:W-:Y:S01]  /*0af0*/  SHF.R.U64 R29, R10, R8, R11.reuse ;  /* 0x000000080a1d7219 */ /* 0x100fe2000000120b */
[----:B------:R-:W-:Y:S01]  /*0b00*/  IMAD R22, R9, R22, R4 ;  /* 0x0000001609167224 */ /* 0x000fe200078e0204 */
[----:B------:R-:W-:Y:S01]  /*0b10*/  SHF.R.U32.HI R3, RZ, R8, R11 ;  /* 0x00000008ff037219 */ /* 0x000fe2000001160b */
[----:B------:R-:W-:Y:S01]  /*0b20*/  IMAD.MOV.U32 R23, RZ, RZ, 0x1 ;  /* 0x00000001ff177424 */ /* 0x000fe200078e00ff */
[----:B------:R-:W-:-:S03]  /*0b30*/  IADD3 R5, P0, RZ, -R29, RZ ;  /* 0x8000001dff057210 */ /* 0x000fc60007f1e0ff */
[----:B------:R-:W1:Y:S02]  /*0b40*/  LDC R12, c[0x0][0x618] ;  /* 0x00018600ff0c7b82 */ /* 0x000e640000000800 */
[----:B------:R-:W-:Y:S02]  /*0b50*/  IMAD.X R3, RZ, RZ, ~R3, P0 ;  /* 0x000000ffff037224 */ /* 0x000fe400000e0e03 */
[----:B------:R-:W-:-:S04]  /*0b60*/  IMAD.WIDE.U32 R10, R5, R26, R16 ;  /* 0x0000001a050a7225 */ /* 0x000fc800078e0010 */
[----:B------:R-:W2:Y:S01]  /*0b70*/  LDC R20, c[0x0][0x608] ;  /* 0x00018200ff147b82 */ /* 0x000ea20000000800 */
[----:B------:R-:W-:Y:S02]  /*0b80*/  IMAD R8, R3, R26, RZ ;  /* 0x0000001a03087224 */ /* 0x000fe400078e02ff */
[----:B------:R-:W-:Y:S02]  /*0b90*/  IMAD.MOV.U32 R3, RZ, RZ, -0x1 ;  /* 0xffffffffff037424 */ /* 0x000fe400078e00ff */
[----:B------:R-:W-:-:S03]  /*0ba0*/  IMAD R5, R5, R27, R8 ;  /* 0x0000001b05057224 */ /* 0x000fc600078e0208 */
[----:B------:R-:W3:Y:S01]  /*0bb0*/  LDC R28, c[0x0][0x658] ;  /* 0x00019600ff1c7b82 */ /* 0x000ee20000000800 */
[----:B------:R-:W-:Y:S01]  /*0bc0*/  IMAD.IADD R5, R11, 0x1, R5 ;  /* 0x000000010b057824 */ /* 0x000fe200078e0205 */
[----:B0-----:R-:W-:-:S04]  /*0bd0*/  ISETP.NE.U32.AND P0, PT, R30, RZ, PT ;  /* 0x000000ff1e00720c */ /* 0x001fc80003f05070 */
[----:B------:R-:W-:Y:S02]  /*0be0*/  ISETP.NE.AND.EX P0, PT, R31, RZ, PT, P0 ;  /* 0x000000ff1f00720c */ /* 0x000fe40003f05300 */
[----:B------:R-:W0:Y:S01]  /*0bf0*/  LDC R24, c[0x0][0x600] ;  /* 0x00018000ff187b82 */ /* 0x000e220000000800 */
[-CC-:B-1----:R-:W-:Y:S02]  /*0c00*/  SHF.R.U64 R14, R10, R12.reuse, R5.reuse ;  /* 0x0000000c0a0e7219 */ /* 0x182fe40000001205 */
[----:B------:R-:W-:-:S05]  /*0c10*/  SHF.R.U32.HI R5, RZ, R12, R5 ;  /* 0x0000000cff057219 */ /* 0x000fca0000011605 */
[----:B------:R-:W1:Y:S01]  /*0c20*/  LDC R15, c[0x0][0x648] ;  /* 0x00019200ff0f7b82 */ /* 0x000e620000000800 */
[-CC-:B--2---:R-:W-:Y:S02]  /*0c30*/  SHF.R.U64 R27, R14, R20.reuse, R5.reuse ;  /* 0x000000140e1b7219 */ /* 0x184fe40000001205 */
[----:B------:R-:W-:-:S05]  /*0c40*/  SHF.R.U32.HI R5, RZ, R20, R5 ;  /* 0x00000014ff057219 */ /* 0x000fca0000011605 */
[----:B------:R-:W2:Y:S01]  /*0c50*/  LDC R21, c[0x0][0x638] ;  /* 0x00018e00ff157b82 */ /* 0x000ea20000000800 */
[-CC-:B---3--:R-:W-:Y:S02]  /*0c60*/  SHF.R.U64 R20, R27, R28.reuse, R5.reuse ;  /* 0x0000001c1b147219 */ /* 0x188fe40000001205 */
[-C--:B------:R-:W-:Y:S02]  /*0c70*/  SHF.L.U32 R3, R3, R28.reuse, RZ ;  /* 0x0000001c03037219 */ /* 0x080fe400000006ff */
[----:B------:R-:W-:Y:S01]  /*0c80*/  SHF.R.U32.HI R5, RZ, R28, R5 ;  /* 0x0000001cff057219 */ /* 0x000fe20000011605 */
[----:B------:R-:W-:Y:S01]  /*0c90*/  IMAD.MOV.U32 R4, RZ, RZ, R20 ;  /* 0x000000ffff047224 */ /* 0x000fe200078e0014 */
[----:B------:R-:W-:Y:S01]  /*0ca0*/  LOP3.LUT R12, RZ, R3, RZ, 0x33, !PT ;  /* 0x00000003ff0c7212 */ /* 0x000fe200078e33ff */
[----:B------:R-:W3:Y:S01]  /*0cb0*/  LDC R25, c[0x0][0x610] ;  /* 0x00018400ff197b82 */ /* 0x000ee20000000800 */
[----:B------:R-:W-:Y:S05]  /*0cc0*/  @!P0 BRA `(.L_x_10) ;  /* 0x0000000000288947 */ /* 0x000fea0003800000 */
[----:B------:R-:W4:Y:S02]  /*0cd0*/  LDC R3, c[0x0][0x64c] ;  /* 0x00019300ff037b82 */ /* 0x000f240000000800 */
[----:B----4-:R-:W-:-:S05]  /*0ce0*/  IADD3 R3, P0, R20, R3, RZ ;  /* 0x0000000314037210 */ /* 0x010fca0007f1e0ff */
        /* <DEDUP_REMOVED lines=8> */
.L_x_10:
[----:B-1----:R-:W-:Y:S01]  /*0d70*/  SHF.R.U64 R4, R4, R15, R5 ;  /* 0x0000000f04047219 */ /* 0x002fe20000001205 */
[----:B0-----:R-:W-:Y:S01]  /*0d80*/  VIADD R5, R24, 0xffffffff ;  /* 0xffffffff18057836 */ /* 0x001fe20000000000 */
[----:B------:R-:W-:Y:S01]  /*0d90*/  SHF.L.U32 R3, R23, R28, RZ ;  /* 0x0000001c17037219 */ /* 0x000fe200000006ff */
[----:B------:R-:W-:Y:S01]  /*0da0*/  IMAD.MOV.U32 R23, RZ, RZ, R29 ;  /* 0x000000ffff177224 */ /* 0x000fe200078e001d */
[----:B------:R-:W-:Y:S01]  /*0db0*/  LOP3.LUT R12, R27, R12, RZ, 0xc0, !PT ;  /* 0x0000000c1b0c7212 */ /* 0x000fe200078ec0ff */
[----:B------:R-:W-:Y:S01]  /*0dc0*/  IMAD.MOV R8, RZ, RZ, -R4 ;  /* 0x000000ffff087224 */ /* 0x000fe200078e0a04 */
[----:B------:R-:W-:-:S03]  /*0dd0*/  SEL R7, R7, R22, !P1 ;  /* 0x0000001607077207 */ /* 0x000fc60004800000 */
[----:B------:R-:W-:Y:S01]  /*0de0*/  IMAD R12, R3, R4, R12 ;  /* 0x00000004030c7224 */ /* 0x000fe200078e020c */
[----:B------:R-:W-:Y:S01]  /*0df0*/  LOP3.LUT R4, R14, R5, RZ, 0xc0, !PT ;  /* 0x000000050e047212 */ /* 0x000fe200078ec0ff */
[----:B--2---:R-:W-:Y:S02]  /*0e00*/  IMAD R3, R8, R21, R20 ;  /* 0x0000001508037224 */ /* 0x004fe400078e0214 */
[----:B---3--:R-:W-:Y:S02]  /*0e10*/  IMAD R7, R12, R25, R7 ;  /* 0x000000190c077224 */ /* 0x008fe400078e0207 */
[----:B------:R-:W-:Y:S02]  /*0e20*/  IMAD.MOV.U32 R5, RZ, RZ, 0x1 ;  /* 0x00000001ff057424 */ /* 0x000fe400078e00ff */
[----:B------:R-:W-:-:S03]  /*0e30*/  IMAD R4, R3, R24, R4 ;  /* 0x0000001803047224 */ /* 0x000fc600078e0204 */
[----:B------:R-:W-:Y:S02]  /*0e40*/  PRMT R3, R5, 0x7610, R3 ;  /* 0x0000761005037816 */ /* 0x000fe40000000003 */
[----:B------:R-:W-:Y:S02]  /*0e50*/  SEL R102, R4, R7, !P1 ;  /* 0x0000000704667207 */ /* 0x000fe40004800000 */
[----:B------:R-:W-:-:S07]  /*0e60*/  SEL R113, R7, R4, !P1 ;  /* 0x0000000407717207 */ /* 0x000fce0004800000 */
.L_x_8:
[----:B------:R-:W-:-:S08]  /*0e70*/  NOP ;  /* 0x0000000000007918 */ /* 0x000fd00000000000 */
[----:B------:R-:W0:Y:S02]  /*0e80*/  USETMAXREG.TRY_ALLOC.CTAPOOL UP0, 0xe8 ;  /* 0x000000e8000079c8 */ /* 0x000e240008000600 */
[----:B0-----:R-:W-:-:S13]  /*0e90*/  PLOP3.LUT P0, PT, PT, PT, UP0, 0x80, 0x0 ;  /* 0x000000000000781c */ /* 0x001fda0003f0f008 */
[----:B------:R-:W-:Y:S05]  /*0ea0*/  @!P0 BRA `(.L_x_8) ;  /* 0xfffffffc00f08947 */ /* 0x000fea000383ffff */
[----:B------:R-:W-:Y:S01]  /*0eb0*/  ULDC.64 UR4, c[0x0][0x598] ;  /* 0x0001660000047ab9 */ /* 0x000fe20000000a00 */
[----:B------:R-:W-:Y:S01]  /*0ec0*/  ULDC.64 UR36, c[0x0][0x208] ;  /* 0x0000820000247ab9 */ /* 0x000fe20000000a00 */
[----:B------:R-:W-:-:S04]  /*0ed0*/  ISETP.NE.U32.AND P0, PT, RZ, UR4, PT ;  /* 0x00000004ff007c0c */ /* 0x000fc8000bf05070 */
[----:B------:R-:W-:-:S13]  /*0ee0*/  ISETP.NE.AND.EX P0, PT, RZ, UR5, PT, P0 ;  /* 0x00000005ff007c0c */ /* 0x000fda000bf05300 */
[----:B------:R-:W-:Y:S05]  /*0ef0*/  @!P0 BRA `(.L_x_11) ;  /* 0x00000000001c8947 */ /* 0x000fea0003800000 */
[----:B------:R-:W0:Y:S02]  /*0f00*/  LDC.64 R4, c[0x0][0x598] ;  /* 0x00016600ff047b82 */ /* 0x000e240000000a00 */
[----:B0-----:R-:W2:Y:S02]  /*0f10*/  LDG.E.64 R4, desc[UR36][R4.64] ;  /* 0x0000002404047981 */ /* 0x001ea4000c1e1b00 */
[----:B--2---:R-:W-:-:S04]  /*0f20*/  ISETP.NE.U32.AND P0, PT, R4, RZ, PT ;  /* 0x000000ff0400720c */ /* 0x004fc80003f05070 */
[----:B------:R-:W-:-:S13]  /*0f30*/  ISETP.NE.AND.EX P0, PT, R5, RZ, PT, P0 ;  /* 0x000000ff0500720c */ /* 0x000fda0003f05300 */
[----:B------:R-:W-:Y:S05]  /*0f40*/  @!P0 BRA `(.L_x_11) ;  /* 0x0000000000088947 */ /* 0x000fea0003800000 */
[----:B------:R0:W5:Y:S01]  /*0f50*/  LD.E R22, desc[UR36][R4.64] ;  /* 0x0000002404167980 */ /* 0x000162000c101900 */
[----:B------:R-:W-:Y:S05]  /*0f60*/  BRA `(.L_x_12) ;  /* 0x0000000000247947 */ /* 0x000fea0003800000 */
.L_x_11:
[----:B------:R-:W-:Y:S02]  /*0f70*/  ULDC.64 UR4, c[0x0][0x588] ;  /* 0x0001620000047ab9 */ /* 0x000fe40000000a00 */
[----:B------:R-:W-:-:S04]  /*0f80*/  ISETP.NE.U32.AND P0, PT, RZ, UR4, PT ;  /* 0x00000004ff007c0c */ /* 0x000fc8000bf05070 */
[----:B------:R-:W-:-:S13]  /*0f90*/  ISETP.NE.AND.EX P0, PT, RZ, UR5, PT, P0 ;  /* 0x00000005ff007c0c */ /* 0x000fda000bf05300 */
[----:B------:R-:W-:Y:S05]  /*0fa0*/  @!P0 BRA `(.L_x_13) ;  /* 0x00000000000c8947 */ /* 0x000fea0003800000 */
[----:B------:R-:W0:Y:S02]  /*0fb0*/  LDC.64 R4, c[0x0][0x588] ;  /* 0x00016200ff047b82 */ /* 0x000e240000000a00 */
[----:B0-----:R1:W5:Y:S01]  /*0fc0*/  LDG.E R22, desc[UR36][R4.64] ;  /* 0x0000002404167981 */ /* 0x001362000c1e1900 */
[----:B------:R-:W-:Y:S05]  /*0fd0*/  BRA `(.L_x_12) ;  /* 0x0000000000087947 */ /* 0x000fea0003800000 */
.L_x_13:
[----:B------:R-:W-:Y:S02]  /*0fe0*/  ULDC UR4, c[0x0][0x580] ;  /* 0x0001600000047ab9 */ /* 0x000fe40000000800 */
[----:B------:R-:W-:-:S07]  /*0ff0*/  IMAD.U32 R22, RZ, RZ, UR4 ;  /* 0x00000004ff167e24 */ /* 0x000fce000f8e00ff */
.L_x_12:
[----:B------:R-:W-:Y:S02]  /*1000*/  ULDC.64 UR4, c[0x0][0x5a0] ;  /* 0x0001680000047ab9 */ /* 0x000fe40000000a00 */
[----:B------:R-:W-:-:S04]  /*1010*/  ISETP.NE.U32.AND P0, PT, RZ, UR4, PT ;  /* 0x00000004ff007c0c */ /* 0x000fc8000bf05070 */
[----:B------:R-:W-:-:S13]  /*1020*/  ISETP.NE.AND.EX P0, PT, RZ, UR5, PT, P0 ;  /* 0x00000005ff007c0c */ /* 0x000fda000bf05300 */
[----:B------:R-:W-:Y:S05]  /*1030*/  @!P0 BRA `(.L_x_14) ;  /* 0x00000000001c8947 */ /* 0x000fea0003800000 */
[----:B01----:R-:W0:Y:S02]  /*1040*/  LDC.64 R4, c[0x0][0x5a0] ;  /* 0x00016800ff047b82 */ /* 0x003e240000000a00 */
[----:B0-----:R-:W2:Y:S02]  /*1050*/  LDG.E.64 R4, desc[UR36][R4.64] ;  /* 0x0000002404047981 */ /* 0x001ea4000c1e1b00 */
[----:B--2---:R-:W-:-:S04]  /*1060*/  ISETP.NE.U32.AND P0, PT, R4, RZ, PT ;  /* 0x000000ff0400720c */ /* 0x004fc80003f05070 */
[----:B------:R-:W-:-:S13]  /*1070*/  ISETP.NE.AND.EX P0, PT, R5, RZ, PT, P0 ;  /* 0x000000ff0500720c */ /* 0x000fda0003f05300 */
[----:B------:R-:W-:Y:S05]  /*1080*/  @!P0 BRA `(.L_x_14) ;  /* 0x0000000000088947 */ /* 0x000fea0003800000 */
[----:B------:R0:W5:Y:S01]  /*1090*/  LD.E R90, desc[UR36][R4.64] ;  /* 0x00000024045a7980 */ /* 0x000162000c101900 */
[----:B------:R-:W-:Y:S05]  /*10a0*/  BRA `(.L_x_15) ;  /* 0x0000000000247947 */ /* 0x000fea0003800000 */
.L_x_14:
[----:B------:R-:W-:Y:S02]  /*10b0*/  ULDC.64 UR4, c[0x0][0x590] ;  /* 0x0001640000047ab9 */ /* 0x000fe40000000a00 */
[----:B------:R-:W-:-:S04]  /*10c0*/  ISETP.NE.U32.AND P0, PT, RZ, UR4, PT ;  /* 0x00000004ff007c0c */ /* 0x000fc8000bf05070 */
[----:B------:R-:W-:-:S13]  /*10d0*/  ISETP.NE.AND.EX P0, PT, RZ, UR5, PT, P0 ;  /* 0x00000005ff007c0c */ /* 0x000fda000bf05300 */
[----:B------:R-:W-:Y:S05]  /*10e0*/  @!P0 BRA `(.L_x_16) ;  /* 0x00000000000c8947 */ /* 0x000fea0003800000 */
[----:B------:R-:W2:Y:S02]  /*10f0*/  LDC.64 R90, c[0x0][0x590] ;  /* 0x00016400ff5a7b82 */ /* 0x000ea40000000a00 */
[----:B--2---:R2:W5:Y:S01]  /*1100*/  LDG.E R90, desc[UR36][R90.64] ;  /* 0x000000245a5a7981 */ /* 0x004562000c1e1900 */
[----:B------:R-:W-:Y:S05]  /*1110*/  BRA `(.L_x_15) ;  /* 0x0000000000087947 */ /* 0x000fea0003800000 */
.L_x_16:
[----:B------:R-:W-:Y:S02]  /*1120*/  ULDC UR4, c[0x0][0x584] ;  /* 0x0001610000047ab9 */ /* 0x000fe40000000800 */
[----:B------:R-:W-:-:S07]  /*1130*/  IMAD.U32 R90, RZ, RZ, UR4 ;  /* 0x00000004ff5a7e24 */ /* 0x000fce000f8e00ff */
.L_x_15:
[----:B------:R-:W-:-:S13]  /*1140*/  LOP3.LUT P0, RZ, R3, 0xff, RZ, 0xc0, !PT ;  /* 0x000000ff03ff7812 */ /* 0x000fda000780c0ff */
[----:B------:R-:W-:Y:S05]  /*1150*/  @!P0 EXIT ;  /* 0x000000000000894d */ /* 0x000fea0003800000 */
[----:B------:R-:W3:Y:S01]  /*1160*/  LDC R95, c[0x0][0x658] ;  /* 0x00019600ff5f7b82 */ /* 0x000ee20000000800 */
[----:B------:R-:W-:Y:S01]  /*1170*/  LOP3.LUT R6, R6, 0x1, RZ, 0xc0, !PT ;  /* 0x0000000106067812 */ /* 0x000fe200078ec0ff */
[----:B------:R-:W-:Y:S01]  /*1180*/  ULDC.64 UR6, c[0x0][0x288] ;  /* 0x0000a20000067ab9 */ /* 0x000fe20000000a00 */
[----:B------:R-:W-:Y:S01]  /*1190*/  SHF.R.U32.HI R3, RZ, 0x2, R97 ;  /* 0x00000002ff037819 */ /* 0x000fe20000011661 */
[----:B------:R-:W-:Y:S01]  /*11a0*/  UIADD3 UR4, UR7, 0x3f, URZ ;  /* 0x0000003f07047890 */ /* 0x000fe2000fffe03f */
[----:B------:R-:W-:Y:S01]  /*11b0*/  SHF.R.U32.HI R0, RZ, 0x1, R0 ;  /* 0x00000001ff007819 */ /* 0x000fe20000011600 */
[----:B------:R-:W-:Y:S01]  /*11c0*/  IMAD.SHL.U32 R88, R6, 0x40, RZ ;  /* 0x0000004006587824 */ /* 0x000fe200078e00ff */
[----:B------:R-:W-:Y:S01]  /*11d0*/  LOP3.LUT R3, R3, 0x7, RZ, 0xc0, !PT ;  /* 0x0000000703037812 */ /* 0x000fe200078ec0ff */
[----:B01----:R-:W0:Y:S01]  /*11e0*/  LDC.64 R4, c[0x0][0x5c8] ;  /* 0x00017200ff047b82 */ /* 0x003e220000000a00 */
[----:B------:R-:W-:Y:S01]  /*11f0*/  USHF.R.S32.HI UR5, URZ, 0x1f, UR4 ;  /* 0x0000001f3f057899 */ /* 0x000fe20008011404 */
[----:B------:R-:W-:Y:S01]  /*1200*/  LOP3.LUT R0, R0, 0x30, RZ, 0xc0, !PT ;  /* 0x0000003000007812 */ /* 0x000fe200078ec0ff */
[----:B------:R-:W-:Y:S01]  /*1210*/  IMAD.MOV.U32 R8, RZ, RZ, 0x1 ;  /* 0x00000001ff087424 */ /* 0x000fe200078e00ff */
[--C-:B------:R-:W-:Y:S01]  /*1220*/  LOP3.LUT R88, R88, 0x40, R3.reuse, 0xe2, !PT ;  /* 0x0000004058587812 */ /* 0x100fe200078ee203 */
[----:B------:R-:W-:Y:S01]  /*1230*/  ULEA.HI UR5, UR5, UR4, URZ, 0x6 ;  /* 0x0000000405057291 */ /* 0x000fe2000f8f303f */
[-C--:B------:R-:W-:Y:S01]  /*1240*/  IADD3 R3, RZ, -R0.reuse, -R3 ;  /* 0x80000000ff037210 */ /* 0x080fe20007ffe803 */
[----:B------:R-:W-:Y:S01]  /*1250*/  IMAD.U32 R7, RZ, RZ, UR6 ;  /* 0x00000006ff077e24 */ /* 0x000fe2000f8e00ff */
[----:B------:R-:W1:Y:S01]  /*1260*/  LDC R99, c[0x0][0x600] ;  /* 0x00018000ff637b82 */ /* 0x000e620000000800 */
[----:B------:R-:W-:Y:S01]  /*1270*/  LOP3.LUT R88, R88, R0, RZ, 0xfc, !PT ;  /* 0x0000000058587212 */ /* 0x000fe200078efcff */
[----:B------:R-:W-:Y:S01]  /*1280*/  IMAD.MOV.U32 R0, RZ, RZ, -0x1 ;  /* 0xffffffffff007424 */ /* 0x000fe200078e00ff */
[----:B------:R-:W-:Y:S01]  /*1290*/  USHF.R.S32.HI UR43, URZ, 0x6, UR5 ;  /* 0x000000063f2b7899 */ /* 0x000fe20008011405 */
[C---:B------:R-:W-:Y:S01]  /*12a0*/  LOP3.LUT R96, R97.reuse, 0x3, RZ, 0xc0, !PT ;  /* 0x0000000361607812 */ /* 0x040fe200078ec0ff */
[----:B------:R-:W-:Y:S01]  /*12b0*/  IMAD R3, R6, -0x40, R3 ;  /* 0xffffffc006037824 */ /* 0x000fe200078e0203 */
[C---:B------:R-:W-:Y:S01]  /*12c0*/  LOP3.LUT R98, R97.reuse, 0x80, RZ, 0xc0, !PT ;  /* 0x0000008061627812 */ /* 0x040fe200078ec0ff */
[----:B------:R-:W-:Y:S01]  /*12d0*/  UISETP.LT.AND UP0, UPT, UR43, 0x1, UPT ;  /* 0x000000012b00788c */ /* 0x000fe2000bf01270 */
[-C--:B---3--:R-:W-:Y:S01]  /*12e0*/  SHF.L.U32 R0, R0, R95.reuse, RZ ;  /* 0x0000005f00007219 */ /* 0x088fe200000006ff */
[----:B------:R-:W-:Y:S01]  /*12f0*/  ULDC UR4, c[0x0][0x284] ;  /* 0x0000a10000047ab9 */ /* 0x000fe20000000800 */
[----:B------:R-:W-:Y:S01]  /*1300*/  IMAD R96, R96, -0x2, R7 ;  /* 0xfffffffe60607824 */ /* 0x000fe200078e0207 */
[----:B------:R-:W-:Y:S01]  /*1310*/  USEL UR44, UR43, 0x1, UP0 ;  /* 0x000000012b2c7887 */ /* 0x000fe20008000000 */
[----:B------:R-:W-:Y:S01]  /*1320*/  SHF.L.U32 R95, R8, R95, RZ ;  /* 0x0000005f085f7219 */ /* 0x000fe200000006ff */
[----:B------:R-:W-:Y:S01]  /*1330*/  IMAD.SHL.U32 R97, R97, 0x2, RZ ;  /* 0x0000000261617824 */ /* 0x000fe200078e00ff */
[----:B------:R-:W-:Y:S01]  /*1340*/  LOP3.LUT R117, R18, 0x1, RZ, 0xfc, !PT ;  /* 0x0000000112757812 */ /* 0x000fe200078efcff */
[----:B------:R-:W-:Y:S01]  /*1350*/  VIADD R101, R3, UR4 ;  /* 0x0000000403657c36 */ /* 0x000fe20008000000 */
[C-C-:B0-----:R-:W-:Y:S01]  /*1360*/  SHF.L.U64.HI R93, R4.reuse, 0x7, R5.reuse ;  /* 0x00000007045d7819 */ /* 0x141fe20000010205 */
[C---:B------:R-:W-:Y:S01]  /*1370*/  IMAD.SHL.U32 R92, R4.reuse, 0x80, RZ ;  /* 0x00000080045c7824 */ /* 0x040fe200078e00ff */
[C---:B------:R-:W-:Y:S01]  /*1380*/  SHF.L.U64.HI R94, R4.reuse, 0x3, R5 ;  /* 0x00000003045e7819 */ /* 0x040fe20000010205 */
[----:B--2---:R-:W-:Y:S01]  /*1390*/  IMAD.SHL.U32 R91, R4, 0x8, RZ ;  /* 0x00000008045b7824 */ /* 0x004fe200078e00ff */
[----:B------:R-:W-:Y:S01]  /*13a0*/  SHF.R.U32.HI R98, RZ, 0x7, R98 ;  /* 0x00000007ff627819 */ /* 0x000fe20000011662 */
[----:B------:R-:W-:Y:S01]  /*13b0*/  IMAD.MOV.U32 R89, RZ, RZ, RZ ;  /* 0x000000ffff597224 */ /* 0x000fe200078e00ff */
[----:B------:R-:W-:Y:S01]  /*13c0*/  LOP3.LUT R100, RZ, R0, RZ, 0x33, !PT ;  /* 0x00000000ff647212 */ /* 0x000fe200078e33ff */
[----:B------:R-:W-:Y:S01]  /*13d0*/  UIADD3 UR44, UR43, -UR44, URZ ;  /* 0x8000002c2b2c7290 */ /* 0x000fe2000fffe03f */
[----:B-1----:R-:W-:Y:S01]  /*13e0*/  VIADD R99, R99, 0xffffffff ;  /* 0xffffffff63637836 */ /* 0x002fe20000000000 */
[----:B------:R-:W-:Y:S01]  /*13f0*/  UMOV UR40, URZ ;  /* 0x0000003f00287c82 */ /* 0x000fe20008000000 */
[----:B------:R-:W-:-:S09]  /*1400*/  UMOV UR42, URZ ;  /* 0x0000003f002a7c82 */ /* 0x000fd20008000000 */
.L_x_160:
[----:B0-----:R-:W0:Y:S01]  /*1410*/  SHFL.IDX PT, R0, R98, RZ, 0x1f ;  /* 0x00001fff62007589 */ /* 0x001e2200000e0000 */
[----:B-1----:R-:W1:Y:S01]  /*1420*/  S2UR UR7, SR_CgaCtaId ;  /* 0x00000000000779c3 */ /* 0x002e620000008800 */
[----:B------:R-:W-:Y:S01]  /*1430*/  UMOV UR6, 0x400 ;  /* 0x0000040000067882 */ /* 0x000fe20000000000 */
[----:B0-----:R-:W-:Y:S01]  /*1440*/  R2UR UR4, R0 ;  /* 0x00000000000472ca */ /* 0x001fe200000e0000 */
[----:B-1----:R-:W-:-:S12]  /*1450*/  ULEA UR6, UR7, UR6, 0x18 ;  /* 0x0000000607067291 */ /* 0x002fd8000f8ec03f */
[----:B------:R-:W-:-:S04]  /*1460*/  ULEA.HI UR5, UR4, UR4, URZ, 0x1 ;  /* 0x0000000404057291 */ /* 0x000fc8000f8f083f */
[----:B------:R-:W-:-:S04]  /*1470*/  ULOP3.LUT UR5, UR5, 0x7fffe, URZ, 0xc0, !UPT ;  /* 0x0007fffe05057892 */ /* 0x000fc8000f8ec03f */
[----:B------:R-:W-:-:S03]  /*1480*/  UIADD3 UR5, UR4, -UR5, URZ ;  /* 0x8000000504057290 */ /* 0x000fc6000fffe03f */
[----:B------:R-:W-:Y:S01]  /*1490*/  ULDC UR4, c[0x0][0x28c] ;  /* 0x0000a30000047ab9 */ /* 0x000fe20000000800 */
[----:B------:R-:W-:Y:S01]  /*14a0*/  ULEA UR5, UR5, UR6, 0xd ;  /* 0x0000000605057291 */ /* 0x000fe2000f8e683f */
[----:B------:R-:W-:-:S03]  /*14b0*/  ISETP.LT.AND P0, PT, RZ, UR4, PT ;  /* 0x00000004ff007c0c */ /* 0x000fc6000bf01270 */
[----:B------:R-:W-:-:S04]  /*14c0*/  UIADD3 UR5, UR5, 0x100, URZ ;  /* 0x0000010005057890 */ /* 0x000fc8000fffe03f */
[----:B------:R-:W-:-:S04]  /*14d0*/  USHF.R.U32.HI UR5, URZ, 0x4, UR5 ;  /* 0x000000043f057899 */ /* 0x000fc80008011605 */
[----:B------:R-:W-:-:S04]  /*14e0*/  ULOP3.LUT UR5, UR5, 0x3fff, URZ, 0xc0, !UPT ;  /* 0x00003fff05057892 */ /* 0x000fc8000f8ec03f */
[----:B------:R-:W-:Y:S01]  /*14f0*/  ULOP3.LUT UR45, UR5, 0x10000, URZ, 0xfc, !UPT ;  /* 0x00010000052d7892 */ /* 0x000fe2000f8efc3f */
[----:B--23-5:R-:W-:Y:S11]  /*1500*/  @P0 BRA `(.L_x_17) ;  /* 0x0000000000400947 */ /* 0x02cff60003800000 */
[----:B------:R-:W-:Y:S01]  /*1510*/  MOV R0, 0x0 ;  /* 0x0000000000007802 */ /* 0x000fe20000000f00 */
[----:B------:R-:W-:Y:S01]  /*1520*/  ULDC.64 UR4, c[0x4][0x68] ;  /* 0x01001a0000047ab9 */ /* 0x000fe20000000a00 */
[----:B------:R-:W-:Y:S01]  /*1530*/  ULDC.64 UR6, c[0x4][0x8] ;  /* 0x0100020000067ab9 */ /* 0x000fe20000000a00 */
[----:B------:R-:W-:Y:S01]  /*1540*/  IMAD.U32 R4, RZ, RZ, UR4 ;  /* 0x00000004ff047e24 */ /* 0x000fe2000f8e00ff */
[----:B------:R0:W1:Y:S01]  /*1550*/  LDC.64 R14, c[0x4][R0] ;  /* 0x01000000000e7b82 */ /* 0x0000620000000a00 */
[----:B------:R-:W-:Y:S01]  /*1560*/  IMAD.U32 R5, RZ, RZ, UR5 ;  /* 0x00000005ff057e24 */ /* 0x000fe2000f8e00ff */
[----:B------:R-:W-:Y:S01]  /*1570*/  ULDC.64 UR4, c[0x4][0x70] ;  /* 0x01001c0000047ab9 */ /* 0x000fe20000000a00 */
[----:B------:R-:W-:Y:S02]  /*1580*/  IMAD.U32 R10, RZ, RZ, UR6 ;  /* 0x00000006ff0a7e24 */ /* 0x000fe4000f8e00ff */
[----:B------:R-:W-:Y:S02]  /*1590*/  IMAD.U32 R6, RZ, RZ, UR4 ;  /* 0x00000004ff067e24 */ /* 0x000fe4000f8e00ff */
[----:B------:R-:W-:-:S02]  /*15a0*/  IMAD.U32 R7, RZ, RZ, UR5 ;  /* 0x00000005ff077e24 */ /* 0x000fc4000f8e00ff */
[----:B------:R-:W-:Y:S02]  /*15b0*/  IMAD.U32 R11, RZ, RZ, UR7 ;  /* 0x00000007ff0b7e24 */ /* 0x000fe4000f8e00ff */
[----:B------:R-:W-:Y:S02]  /*15c0*/  IMAD.MOV.U32 R8, RZ, RZ, 0x1e1 ;  /* 0x000001e1ff087424 */ /* 0x000fe400078e00ff */
[----:B------:R-:W-:Y:S02]  /*15d0*/  IMAD.MOV.U32 R12, RZ, RZ, 0x1 ;  /* 0x00000001ff0c7424 */ /* 0x000fe400078e00ff */
[----:B0-----:R-:W-:-:S07]  /*15e0*/  IMAD.MOV.U32 R13, RZ, RZ, RZ ;  /* 0x000000ffff0d7224 */ /* 0x001fce00078e00ff */
[----:B------:R-:W-:-:S07]  /*15f0*/  LEPC R20, `(.L_x_17) ;  /* 0x000000001014794e */ /* 0x000fce0000000000 */
[----:B-1---5:R-:W-:Y:S05]  /*1600*/  CALL.ABS.NOINC R14 ;  /* 0x000000000e007343 */ /* 0x022fea0003c00000 */
.L_x_17:
[----:B------:R-:W-:-:S13]  /*1610*/  ISETP.NE.AND P0, PT, R117, 0x3, PT ;  /* 0x000000037500780c */ /* 0x000fda0003f05270 */
[----:B------:R-:W-:Y:S05]  /*1620*/  @!P0 BRA `(.L_x_18) ;  /* 0x0000000000048947 */ /* 0x000fea0003800000 */
[----:B------:R-:W-:Y:S01]  /*1630*/  BPT.TRAP 0x1 ;  /* 0x000000040000795c */ /* 0x000fe20000300000 */
.L_x_18:
[----:B------:R-:W0:Y:S01]  /*1640*/  S2UR UR5, SR_CgaCtaId ;  /* 0x00000000000579c3 */ /* 0x000e220000008800 */
[----:B------:R-:W-:Y:S01]  /*1650*/  UMOV UR4, 0x400 ;  /* 0x0000040000047882 */ /* 0x000fe20000000000 */
[----:B------:R-:W-:Y:S02]  /*1660*/  IMAD.U32 R0, RZ, RZ, UR40 ;  /* 0x00000028ff007e24 */ /* 0x000fe4000f8e00ff */
[----:B------:R-:W-:-:S03]  /*1670*/  IMAD.U32 R3, RZ, RZ, UR42 ;  /* 0x0000002aff037e24 */ /* 0x000fc6000f8e00ff */
[----:B------:R-:W-:Y:S01]  /*1680*/  SHF.L.U32 R0, R0, 0x1f, RZ ;  /* 0x0000001f00007819 */ /* 0x000fe200000006ff */
[----:B0-----:R-:W-:-:S06]  /*1690*/  ULEA UR4, UR5, UR4, 0x18 ;  /* 0x0000000405047291 */ /* 0x001fcc000f8ec03f */
[----:B------:R-:W-:-:S04]  /*16a0*/  IMAD.U32 R6, RZ, RZ, UR4 ;  /* 0x00000004ff067e24 */ /* 0x000fc8000f8e00ff */
[----:B------:R-:W-:-:S04]  /*16b0*/  IMAD R3, R3, 0x8, R6 ;  /* 0x0000000803037824 */ /* 0x000fc800078e0206 */
[----:B------:R0:W1:Y:S01]  /*16c0*/  SYNCS.PHASECHK.TRANS64.TRYWAIT P1, [R3+URZ], R0 ;  /* 0x00000000030075a7 */ /* 0x000062000802017f */
[----:B------:R-:W-:Y:S05]  /*16d0*/  @!P0 BRA `(.L_x_19) ;  /* 0x0000000000048947 */ /* 0x000fea0003800000 */
[----:B------:R-:W-:Y:S01]  /*16e0*/  BPT.TRAP 0x1 ;  /* 0x000000040000795c */ /* 0x000fe20000300000 */
.L_x_19:
[----:B------:R-:W-:-:S05]  /*16f0*/  IMAD.U32 R4, RZ, RZ, UR44 ;  /* 0x0000002cff047e24 */ /* 0x000fca000f8e00ff */
[----:B------:R-:W-:Y:S01]  /*1700*/  ISETP.GE.AND P2, PT, R4, 0x1, PT ;  /* 0x000000010400780c */ /* 0x000fe20003f46270 */
[----:B-1----:R-:W-:-:S12]  /*1710*/  @P1 BRA `(.L_x_20) ;  /* 0x0000000000081947 */ /* 0x002fd80003800000 */
[----:B------:R-:W1:Y:S02]  /*1720*/  SYNCS.PHASECHK.TRANS64.TRYWAIT P1, [R3+URZ], R0 ;  /* 0x00000000030075a7 */ /* 0x000e64000802017f */
[----:B-1----:R-:W-:Y:S05]  /*1730*/  @!P1 BRA `(.L_x_21) ;  /* 0x0000007400a49947 */ /* 0x002fea0003800000 */
.L_x_20:
[----:B------:R-:W-:Y:S05]  /*1740*/  WARPSYNC.ALL ;  /* 0x0000000000007948 */ /* 0x000fea0003800000 */
[----:B------:R-:W-:Y:S01]  /*1750*/  R2UR UR4, R6 ;  /* 0x00000000060472ca */ /* 0x000fe200000e0000 */
[----:B------:R-:W-:Y:S01]  /*1760*/  ULEA UR8, UR42, UR45, 0xc ;  /* 0x0000002d2a087291 */ /* 0x000fe2000f8e603f */
[----:B------:R-:W-:Y:S01]  /*1770*/  WARPGROUP.ARRIVE ;  /* 0x00000000000079c5 */ /* 0x000fe20000000000 */
[----:B------:R-:W-:Y:S01]  /*1780*/  UMOV UR9, 0x40000040 ;  /* 0x4000004000097882 */ /* 0x000fe20000000000 */
[----:B------:R-:W-:Y:S01]  /*1790*/  UMOV UR11, 0x40000040 ;  /* 0x40000040000b7882 */ /* 0x000fe20000000000 */
[----:B------:R-:W-:Y:S01]  /*17a0*/  UIADD3 UR12, UR8, 0x400, URZ ;  /* 0x00000400080c7890 */ /* 0x000fe2000fffe03f */
[----:B------:R-:W-:Y:S01]  /*17b0*/  UMOV UR15, UR11 ;  /* 0x0000000b000f7c82 */ /* 0x000fe20008000000 */
[----:B------:R-:W-:Y:S01]  /*17c0*/  UMOV UR13, 0x40000040 ;  /* 0x40000040000d7882 */ /* 0x000fe20000000000 */
[----:B------:R-:W-:-:S05]  /*17d0*/  UIADD3 UR5, UR8, 0x402, URZ ;  /* 0x0000040208057890 */ /* 0x000fca000fffe03f */
[----:B------:R-:W-:-:S04]  /*17e0*/  UIADD3 UR4, UR4, 0x20100, URZ ;  /* 0x0002010004047890 */ /* 0x000fc8000fffe03f */
[----:B------:R-:W-:-:S04]  /*17f0*/  USHF.R.U32.HI UR4, URZ, 0x4, UR4 ;  /* 0x000000043f047899 */ /* 0x000fc80008011604 */
[----:B------:R-:W-:-:S04]  /*1800*/  ULOP3.LUT UR4, UR4, 0x3fff, URZ, 0xc0, !UPT ;  /* 0x00003fff04047892 */ /* 0x000fc8000f8ec03f */
[----:B------:R-:W-:-:S04]  /*1810*/  ULOP3.LUT UR4, UR4, 0x10000, URZ, 0xfc, !UPT ;  /* 0x0001000004047892 */ /* 0x000fc8000f8efc3f */
[----:B------:R-:W-:-:S07]  /*1820*/  ULEA UR6, UR42, UR4, 0xa ;  /* 0x000000042a067291 */ /* 0x000fce000f8e503f */
[----:B------:R-:W-:Y:S02]  /*1830*/  UMOV UR10, UR6 ;  /* 0x00000006000a7c82 */ /* 0x000fe40008000000 */
[----:B------:R-:W-:Y:S01]  /*1840*/  HGMMA.64x64x8.F32.TF32 R56, gdesc[UR8], RZ, !UPT, gsb0 ;  /* 0x04e00000083879f0 */ /* 0x000fe2000c0028ff */
[----:B------:R-:W-:Y:S01]  /*1850*/  UMOV UR14, UR10 ;  /* 0x0000000a000e7c82 */ /* 0x000fe20008000000 */
[----:B------:R-:W-:Y:S01]  /*1860*/  UIADD3 UR10, UR6, 0x206, URZ ;  /* 0x00000206060a7890 */ /* 0x000fe2000fffe03f */
[----:B------:R-:W-:Y:S01]  /*1870*/  UMOV UR9, 0x40000040 ;  /* 0x4000004000097882 */ /* 0x000fe20000000000 */
[----:B------:R-:W-:Y:S01]  /*1880*/  UMOV UR11, 0x40000040 ;  /* 0x40000040000b7882 */ /* 0x000fe20000000000 */
[----:B------:R-:W-:Y:S02]  /*1890*/  WARPGROUP.DEPBAR.LE gsb0, 0x0 ;  /* 0x00008000000079c5 */ /* 0x000fe40000010000 */
[----:B------:R-:W-:-:S06]  /*18a0*/  WARPGROUP.ARRIVE ;  /* 0x00000000000079c5 */ /* 0x000fcc0000000000 */
[----:B------:R-:W-:Y:S01]  /*18b0*/  HGMMA.64x64x8.F32.TF32 R24, gdesc[UR12], RZ, !UPT, gsb0 ;  /* 0x04e000000c1879f0 */ /* 0x000fe2000c0028ff */
[----:B------:R-:W-:Y:S02]  /*18c0*/  UIADD3 UR12, UR8, 0x2, URZ ;  /* 0x00000002080c7890 */ /* 0x000fe4000fffe03f */
[----:B------:R-:W-:Y:S01]  /*18d0*/  UIADD3 UR14, UR6, 0x2, URZ ;  /* 0x00000002060e7890 */ /* 0x000fe2000fffe03f */
[----:B------:R-:W-:Y:S01]  /*18e0*/  UMOV UR13, 0x40000040 ;  /* 0x40000040000d7882 */ /* 0x000fe20000000000 */
[----:B------:R-:W-:Y:S01]  /*18f0*/  UMOV UR15, 0x40000040 ;  /* 0x40000040000f7882 */ /* 0x000fe20000000000 */
[----:B------:R-:W-:Y:S02]  /*1900*/  WARPGROUP.DEPBAR.LE gsb0, 0x0 ;  /* 0x00008000000079c5 */ /* 0x000fe40000010000 */
[----:B------:R-:W-:-:S06]  /*1910*/  WARPGROUP.ARRIVE ;  /* 0x00000000000079c5 */ /* 0x000fcc0000000000 */
[----:B------:R-:W-:Y:S01]  /*1920*/  HGMMA.64x64x8.F32.TF32 R56, gdesc[UR12], R56, gsb0 ;  /* 0x04e000000c3879f0 */ /* 0x000fe20008002838 */
[----:B------:R-:W-:Y:S01]  /*1930*/  UMOV UR12, UR5 ;  /* 0x00000005000c7c82 */ /* 0x000fe20008000000 */
[----:B------:R-:W-:Y:S01]  /*1940*/  UMOV UR13, 0x40000040 ;  /* 0x40000040000d7882 */ /* 0x000fe20000000000 */
[----:B------:R-:W-:Y:S01]  /*1950*/  UIADD3 UR5, UR8, 0x404, URZ ;  /* 0x0000040408057890 */ /* 0x000fe2000fffe03f */
[----:B------:R-:W-:Y:S02]  /*1960*/  WARPGROUP.DEPBAR.LE gsb0, 0x0 ;  /* 0x00008000000079c5 */ /* 0x000fe40000010000 */
[----:B------:R-:W-:-:S06]  /*1970*/  WARPGROUP.ARRIVE ;  /* 0x00000000000079c5 */ /* 0x000fcc0000000000 */
[----:B------:R-:W-:Y:S01]  /*1980*/  HGMMA.64x64x8.F32.TF32 R24, gdesc[UR12], R24, gsb0 ;  /* 0x04e000000c1879f0 */ /* 0x000fe20008002818 */
        /* <DEDUP_REMOVED lines=56> */
[----:B------:R-:W-:Y:S01]  /*1d10*/  UIADD3 UR6, UR8, 0xc06, URZ ;  /* 0x00000c0608067890 */ /* 0x000fe2000fffe03f */
[----:B------:R-:W-:Y:S02]  /*1d20*/  WARPGROUP.DEPBAR.LE gsb0, 0x0 ;  /* 0x00008000000079c5 */ /* 0x000fe40000010000 */
[----:B------:R-:W-:-:S06]  /*1d30*/  WARPGROUP.ARRIVE ;  /* 0x00000000000079c5 */ /* 0x000fcc0000000000 */
[----:B------:R-:W-:Y:S01]  /*1d40*/  HGMMA.64x64x8.F32.TF32 R56, gdesc[UR12], R56, gsb0 ;  /* 0x04e000000c3879f0 */ /* 0x000fe20008002838 */
[----:B------:R-:W-:Y:S01]  /*1d50*/  UMOV UR12, UR5 ;  /* 0x00000005000c7c82 */ /* 0x000fe20008000000 */
[----:B------:R-:W-:Y:S01]  /*1d60*/  UMOV UR13, 0x40000040 ;  /* 0x40000040000d7882 */ /* 0x000fe20000000000 */
[----:B------:R-:W-:-:S07]  /*1d70*/  UIADD3 UR5, UR8, 0x806, URZ ;  /* 0x0000080608057890 */ /* 0x000fce000fffe03f */
[----:B------:R-:W-:Y:S01]  /*1d80*/  UMOV UR8, UR5 ;  /* 0x0000000500087c82 */ /* 0x000fe20008000000 */
[----:B------:R-:W-:Y:S02]  /*1d90*/  WARPGROUP.DEPBAR.LE gsb0, 0x0 ;  /* 0x00008000000079c5 */ /* 0x000fe40000010000 */
[----:B------:R-:W-:-:S06]  /*1da0*/  WARPGROUP.ARRIVE ;  /* 0x00000000000079c5 */ /* 0x000fcc0000000000 */
[----:B------:R-:W-:Y:S03]  /*1db0*/  HGMMA.64x64x8.F32.TF32 R24, gdesc[UR12], R24, gsb0 ;  /* 0x04e000000c1879f0 */ /* 0x000fe60008002818 */
[----:B------:R-:W-:Y:S02]  /*1dc0*/  WARPGROUP.DEPBAR.LE gsb0, 0x0 ;  /* 0x00008000000079c5 */ /* 0x000fe40000010000 */
[----:B------:R-:W-:-:S06]  /*1dd0*/  WARPGROUP.ARRIVE ;  /* 0x00000000000079c5 */ /* 0x000fcc0000000000 */
[----:B------:R-:W-:Y:S01]  /*1de0*/  HGMMA.64x64x8.F32.TF32 R56, gdesc[UR8], R56, gsb0 ;  /* 0x04e00000083879f0 */ /* 0x000fe20008002838 */
[----:B------:R-:W-:Y:S01]  /*1df0*/  UMOV UR8, UR6 ;  /* 0x0000000600087c82 */ /* 0x000fe20008000000 */
[----:B------:R-:W-:Y:S01]  /*1e00*/  UMOV UR9, 0x40000040 ;  /* 0x4000004000097882 */ /* 0x000fe20000000000 */
[----:B------:R-:W-:Y:S02]  /*1e10*/  WARPGROUP.DEPBAR.LE gsb0, 0x0 ;  /* 0x00008000000079c5 */ /* 0x000fe40000010000 */
[----:B------:R-:W-:-:S06]  /*1e20*/  WARPGROUP.ARRIVE ;  /* 0x00000000000079c5 */ /* 0x000fcc0000000000 */
[----:B------:R-:W-:Y:S03]  /*1e30*/  HGMMA.64x64x8.F32.TF32 R24, gdesc[UR8], R24, gsb0 ;  /* 0x04e00000081879f0 */ /* 0x000fe60008002818 */
[----:B------:R-:W-:Y:S02]  /*1e40*/  WARPGROUP.DEPBAR.LE gsb0, 0x0 ;  /* 0x00008000000079c5 */ /* 0x000fe40000010000 */
[----:B------:R-:W-:Y:S05]  /*1e50*/  @!P2 BRA `(.L_x_22) ;  /* 0x000000080058a947 */ /* 0x000fea0003800000 */
[----:B------:R-:W-:Y:S01]  /*1e60*/  UIADD3 UR5, UR42, 0x1, URZ ;  /* 0x000000012a057890 */ /* 0x000fe2000fffe03f */
[----:B01----:R-:W-:Y:S02]  /*1e70*/  IMAD.U32 R0, RZ, RZ, UR44 ;  /* 0x0000002cff007e24 */ /* 0x003fe4000f8e00ff */
[----:B------:R-:W-:Y:S01]  /*1e80*/  IMAD.U32 R3, RZ, RZ, UR42 ;  /* 0x0000002aff037e24 */ /* 0x000fe2000f8e00ff */
[----:B------:R-:W-:-:S04]  /*1e90*/  UISETP.NE.AND UP0, UPT, UR5, 0x2, UPT ;  /* 0x000000020500788c */ /* 0x000fc8000bf05270 */
[----:B------:R-:W-:Y:S02]  /*1ea0*/  USEL UR6, URZ, 0x1, UP0 ;  /* 0x000000013f067887 */ /* 0x000fe40008000000 */
[----:B------:R-:W-:Y:S02]  /*1eb0*/  USEL UR5, UR5, URZ, UP0 ;  /* 0x0000003f05057287 */ /* 0x000fe40008000000 */
[----:B------:R-:W-:-:S06]  /*1ec0*/  ULOP3.LUT UR6, UR40, UR6, URZ, 0x3c, !UPT ;  /* 0x0000000628067292 */ /* 0x000fcc000f8e3c3f */
[----:B------:R-:W-:-:S07]  /*1ed0*/  IMAD.U32 R7, RZ, RZ, UR6 ;  /* 0x00000006ff077e24 */ /* 0x000fce000f8e00ff */
.L_x_29:
[----:B------:R-:W-:Y:S05]  /*1ee0*/  @!P0 BRA `(.L_x_23) ;  /* 0x0000000000048947 */ /* 0x000fea0003800000 */
[----:B------:R-:W-:Y:S01]  /*1ef0*/  BPT.TRAP 0x1 ;  /* 0x000000040000795c */ /* 0x000fe20000300000 */
.L_x_23:
[----:B------:R-:W0:Y:S01]  /*1f00*/  S2UR UR7, SR_CgaCtaId ;  /* 0x00000000000779c3 */ /* 0x000e220000008800 */
[----:B------:R-:W-:Y:S01]  /*1f10*/  UMOV UR6, 0x400 ;  /* 0x0000040000067882 */ /* 0x000fe20000000000 */
[----:B------:R-:W-:Y:S01]  /*1f20*/  IMAD.U32 R5, RZ, RZ, UR5 ;  /* 0x00000005ff057e24 */ /* 0x000fe2000f8e00ff */
[----:B------:R-:W-:Y:S01]  /*1f30*/  SHF.L.U32 R4, R7, 0x1f, RZ ;  /* 0x0000001f07047819 */ /* 0x000fe200000006ff */
[----:B0-----:R-:W-:-:S06]  /*1f40*/  ULEA UR6, UR7, UR6, 0x18 ;  /* 0x0000000607067291 */ /* 0x001fcc000f8ec03f */
[----:B------:R-:W-:-:S04]  /*1f50*/  IMAD.U32 R6, RZ, RZ, UR6 ;  /* 0x00000006ff067e24 */ /* 0x000fc8000f8e00ff */
[----:B------:R-:W-:-:S04]  /*1f60*/  IMAD R5, R5, 0x8, R6 ;  /* 0x0000000805057824 */ /* 0x000fc800078e0206 */
[----:B------:R0:W1:Y:S01]  /*1f70*/  SYNCS.PHASECHK.TRANS64.TRYWAIT P1, [R5+URZ], R4 ;  /* 0x00000004050075a7 */ /* 0x000062000802017f */
[----:B------:R-:W-:Y:S05]  /*1f80*/  @!P0 BRA `(.L_x_24) ;  /* 0x0000000000048947 */ /* 0x000fea0003800000 */
[----:B------:R-:W-:Y:S01]  /*1f90*/  BPT.TRAP 0x1 ;  /* 0x000000040000795c */ /* 0x000fe20000300000 */
.L_x_24:
[----:B-1----:R-:W-:Y:S05]  /*1fa0*/  @P1 BRA `(.L_x_25) ;  /* 0x0000000000081947 */ /* 0x002fea0003800000 */
[----:B------:R-:W1:Y:S02]  /*1fb0*/  SYNCS.PHASECHK.TRANS64.TRYWAIT P1, [R5+URZ], R4 ;  /* 0x00000004050075a7 */ /* 0x000e64000802017f */
[----:B-1----:R-:W-:Y:S05]  /*1fc0*/  @!P1 BRA `(.L_x_26) ;  /* 0x0000006c00949947 */ /* 0x002fea0003800000 */
.L_x_25:
[----:B------:R-:W-:Y:S01]  /*1fd0*/  ULEA UR8, UR5, UR4, 0xa ;  /* 0x0000000405087291 */ /* 0x000fe2000f8e503f */
[----:B------:R-:W-:Y:S01]  /*1fe0*/  WARPGROUP.ARRIVE ;  /* 0x00000000000079c5 */ /* 0x000fe20000000000 */
[----:B------:R-:W-:Y:S01]  /*1ff0*/  ULEA UR6, UR5, UR45, 0xc ;  /* 0x0000002d05067291 */ /* 0x000fe2000f8e603f */
[----:B------:R-:W-:Y:S01]  /*2000*/  UMOV UR15, 0x40000040 ;  /* 0x40000040000f7882 */ /* 0x000fe20000000000 */
[----:B------:R-:W-:Y:S02]  /*2010*/  UMOV UR13, 0x40000040 ;  /* 0x40000040000d7882 */ /* 0x000fe40000000000 */
[----:B------:R-:W-:Y:S01]  /*2020*/  UIADD3 UR7, UR6, 0x400, URZ ;  /* 0x0000040006077890 */ /* 0x000fe2000fffe03f */
[----:B------:R-:W-:Y:S02]  /*2030*/  UMOV UR14, UR8 ;  /* 0x00000008000e7c82 */ /* 0x000fe40008000000 */
[----:B------:R-:W-:Y:S01]  /*2040*/  UMOV UR12, UR6 ;  /* 0x00000006000c7c82 */ /* 0x000fe20008000000 */
[----:B------:R-:W-:Y:S01]  /*2050*/  UIADD3 UR10, UR8, 0x206, URZ ;  /* 0x00000206080a7890 */ /* 0x000fe2000fffe03f */
[----:B------:R-:W-:Y:S01]  /*2060*/  HGMMA.64x64x8.F32.TF32 R56, gdesc[UR12], R56, gsb0 ;  /* 0x04e000000c3879f0 */ /* 0x000fe20008002838 */
[----:B------:R-:W-:Y:S01]  /*2070*/  UMOV UR13, 0x40000040 ;  /* 0x40000040000d7882 */ /* 0x000fe20000000000 */
[----:B------:R-:W-:Y:S01]  /*2080*/  UMOV UR12, UR7 ;  /* 0x00000007000c7c82 */ /* 0x000fe20008000000 */
[----:B------:R-:W-:Y:S01]  /*2090*/  UIADD3 UR7, UR6, 0x402, URZ ;  /* 0x0000040206077890 */ /* 0x000fe2000fffe03f */
[----:B------:R-:W-:Y:S01]  /*20a0*/  UMOV UR11, 0x40000040 ;  /* 0x40000040000b7882 */ /* 0x000fe20000000000 */
[----:B------:R-:W-:Y:S01]  /*20b0*/  UMOV UR9, 0x40000040 ;  /* 0x4000004000097882 */ /* 0x000fe20000000000 */
[----:B------:R-:W-:-:S02]  /*20c0*/  WARPGROUP.DEPBAR.LE gsb0, 0x0 ;  /* 0x00008000000079c5 */ /* 0x000fc40000010000 */
        /* <DEDUP_REMOVED lines=71> */
[----:B------:R-:W-:Y:S02]  /*2540*/  UIADD3 UR8, UR6, 0x806, URZ ;  /* 0x0000080606087890 */ /* 0x000fe4000fffe03f */
[----:B------:R-:W-:Y:S01]  /*2550*/  UIADD3 UR6, UR6, 0xc06, URZ ;  /* 0x00000c0606067890 */ /* 0x000fe2000fffe03f */
        /* <DEDUP_REMOVED lines=18> */
[----:B------:R-:W-:Y:S01]  /*2680*/  BPT.TRAP 0x1 ;  /* 0x000000040000795c */ /* 0x000fe20000300000 */
.L_x_27:
[----:B------:R-:W-:-:S13]  /*2690*/  ISETP.NE.AND P1, PT, R116, RZ, PT ;  /* 0x000000ff7400720c */ /* 0x000fda0003f25270 */
[----:B01----:R-:W-:-:S04]  /*26a0*/  @P1 IMAD R4, R3, 0x8, R6 ;  /* 0x0000000803041824 */ /* 0x003fc800078e0206 */
[----:B------:R-:W-:-:S05]  /*26b0*/  @P1 VIADD R4, R4, 0x10 ;  /* 0x0000001004041836 */ /* 0x000fca0000000000 */
[----:B------:R-:W-:-:S04]  /*26c0*/  @P1 PRMT R4, R19, 0x654, R4 ;  /* 0x0000065413041816 */ /* 0x000fc80000000004 */
[----:B------:R0:W-:Y:S01]  /*26d0*/  @P1 SYNCS.ARRIVE.TRANS64.RED.A1T0 RZ, [R4+URZ], RZ ;  /* 0x000000ff04ff19a7 */ /* 0x0001e2000810043f */
[----:B------:R-:W-:-:S13]  /*26e0*/  ISETP.GT.U32.AND P1, PT, R18, 0x1, PT ;  /* 0x000000011200780c */ /* 0x000fda0003f24070 */
[----:B0-----:R-:W-:Y:S05]  /*26f0*/  @P1 BRA `(.L_x_28) ;  /* 0x0000000000041947 */ /* 0x001fea0003800000 */
[----:B------:R-:W-:Y:S01]  /*2700*/  BPT.TRAP 0x1 ;  /* 0x000000040000795c */ /* 0x000fe20000300000 */
.L_x_28:
[----:B------:R-:W-:Y:S01]  /*2710*/  UIADD3 UR5, UR5, 0x1, URZ ;  /* 0x0000000105057890 */ /* 0x000fe2000fffe03f */
[C---:B------:R-:W-:Y:S01]  /*2720*/  ISETP.GT.AND P2, PT, R0.reuse, 0x1, PT ;  /* 0x000000010000780c */ /* 0x040fe20003f44270 */
[----:B------:R-:W-:Y:S02]  /*2730*/  VIADD R3, R3, 0x1 ;  /* 0x0000000103037836 */ /* 0x000fe40000000000 */
[----:B------:R-:W-:Y:S01]  /*2740*/  UISETP.NE.AND UP0, UPT, UR5, 0x2, UPT ;  /* 0x000000020500788c */ /* 0x000fe2000bf05270 */
[----:B------:R-:W-:Y:S02]  /*2750*/  VIADD R0, R0, 0xffffffff ;  /* 0xffffffff00007836 */ /* 0x000fe40000000000 */
[C---:B------:R-:W-:Y:S01]  /*2760*/  ISETP.NE.AND P1, PT, R3.reuse, 0x2, PT ;  /* 0x000000020300780c */ /* 0x040fe20003f25270 */
[----:B------:R-:W-:Y:S02]  /*2770*/  USEL UR6, URZ, 0x1, UP0 ;  /* 0x000000013f067887 */ /* 0x000fe40008000000 */
[----:B------:R-:W-:Y:S01]  /*2780*/  USEL UR5, UR5, URZ, UP0 ;  /* 0x0000003f05057287 */ /* 0x000fe20008000000 */
[----:B------:R-:W-:-:S03]  /*2790*/  SEL R3, R3, RZ, P1 ;  /* 0x000000ff03037207 */ /* 0x000fc60000800000 */
[----:B------:R-:W-:Y:S01]  /*27a0*/  LOP3.LUT R7, R7, UR6, RZ, 0x3c, !PT ;  /* 0x0000000607077c12 */ /* 0x000fe2000f8e3cff */
[----:B------:R-:W-:Y:S07]  /*27b0*/  @P2 BRA `(.L_x_29) ;  /* 0xfffffff400c82947 */ /* 0x000fee000383ffff */
.L_x_22:
[----:B01----:R-:W0:Y:S02]  /*27c0*/  LDC R0, c[0x0][0x28c] ;  /* 0x0000a300ff007b82 */ /* 0x003e240000000800 */
[----:B0-----:R-:W-:-:S13]  /*27d0*/  ISETP.GE.AND P1, PT, R0, 0x1, PT ;  /* 0x000000010000780c */ /* 0x001fda0003f26270 */
[----:B------:R-:W-:Y:S05]  /*27e0*/  @!P1 BRA `(.L_x_30) ;  /* 0x0000000000389947 */ /* 0x000fea0003800000 */
[----:B------:R-:W-:Y:S05]  /*27f0*/  @!P0 BRA `(.L_x_31) ;  /* 0x0000000000048947 */ /* 0x000fea0003800000 */
[----:B------:R-:W-:Y:S01]  /*2800*/  BPT.TRAP 0x1 ;  /* 0x000000040000795c */ /* 0x000fe20000300000 */
.L_x_31:
[----:B------:R-:W-:-:S13]  /*2810*/  ISETP.NE.AND P0, PT, R116, RZ, PT ;  /* 0x000000ff7400720c */ /* 0x000fda0003f05270 */
[----:B------:R-:W-:-:S05]  /*2820*/  VOTEU.ANY UP0, P0 ;  /* 0x00000000003f7886 */ /* 0x000fca0000000100 */
[----:B------:R-:W-:-:S06]  /*2830*/  @UP0 UIADD3 UR4, UR44, UR42, URZ ;  /* 0x0000002a2c040290 */ /* 0x000fcc000fffe03f */
[----:B------:R-:W-:-:S04]  /*2840*/  IMAD.U32 R0, RZ, RZ, UR4 ;  /* 0x00000004ff007e24 */ /* 0x000fc8000f8e00ff */
[----:B------:R-:W-:-:S05]  /*2850*/  @P0 IMAD.SHL.U32 R0, R0, 0x8, RZ ;  /* 0x0000000800000824 */ /* 0x000fca00078e00ff */
[----:B------:R-:W-:-:S04]  /*2860*/  @P0 LOP3.LUT R0, R0, 0x8, RZ, 0xc0, !PT ;  /* 0x0000000800000812 */ /* 0x000fc800078ec0ff */
[----:B------:R-:W-:-:S04]  /*2870*/  @P0 IADD3 R0, R6, 0x10, R0 ;  /* 0x0000001006000810 */ /* 0x000fc80007ffe000 */
[----:B------:R-:W-:-:S04]  /*2880*/  @P0 PRMT R0, R19, 0x654, R0 ;  /* 0x0000065413000816 */ /* 0x000fc80000000000 */
[----:B------:R0:W-:Y:S01]  /*2890*/  @P0 SYNCS.ARRIVE.TRANS64.RED.A1T0 RZ, [R0+URZ], RZ ;  /* 0x000000ff00ff09a7 */ /* 0x0001e2000810043f */
[----:B------:R-:W-:-:S13]  /*28a0*/  ISETP.GT.U32.AND P0, PT, R18, 0x1, PT ;  /* 0x000000011200780c */ /* 0x000fda0003f04070 */
[----:B0-----:R-:W-:Y:S05]  /*28b0*/  @P0 BRA `(.L_x_30) ;  /* 0x0000000000040947 */ /* 0x001fea0003800000 */
[----:B------:R-:W-:Y:S01]  /*28c0*/  BPT.TRAP 0x1 ;  /* 0x000000040000795c */ /* 0x000fe20000300000 */
.L_x_30:
[----:B------:R-:W-:Y:S01]  /*28d0*/  IMAD.SHL.U32 R3, R102, 0x40, RZ ;  /* 0x0000004066037824 */ /* 0x000fe200078e00ff */
[----:B------:R-:W-:Y:S01]  /*28e0*/  ULDC UR6, c[0x0][0x288] ;  /* 0x0000a20000067ab9 */ /* 0x000fe20000000800 */
[----:B------:R-:W-:Y:S01]  /*28f0*/  SHF.R.S32.HI R15, RZ, 0x1f, R23 ;  /* 0x0000001fff0f7819 */ /* 0x000fe20000011417 */
[----:B------:R-:W-:Y:S01]  /*2900*/  IMAD.SHL.U32 R6, R113, 0x100, RZ ;  /* 0x0000010071067824 */ /* 0x000fe200078e00ff */
[----:B------:R-:W-:Y:S01]  /*2910*/  ULDC.64 UR4, c[0x0][0x5d0] ;  /* 0x0001740000047ab9 */ /* 0x000fe20000000a00 */
[----:B------:R-:W-:Y:S01]  /*2920*/  LOP3.LUT R10, R3, 0x6, R97, 0xf8, !PT ;  /* 0x00000006030a7812 */ /* 0x000fe200078ef861 */
[----:B------:R-:W-:Y:S01]  /*2930*/  IMAD.WIDE R112, R113, 0x100, R88 ;  /* 0x0000010071707825 */ /* 0x000fe200078e0258 */
[----:B------:R-:W-:Y:S01]  /*2940*/  ISETP.GE.AND P0, PT, R3, UR6, PT ;  /* 0x0000000603007c0c */ /* 0x000fe2000bf06270 */
[----:B------:R-:W-:Y:S01]  /*2950*/  ULDC UR6, c[0x0][0x284] ;  /* 0x0000a10000067ab9 */ /* 0x000fe20000000800 */
[----:B------:R-:W-:Y:S01]  /*2960*/  SHF.R.S32.HI R11, RZ, 0x1f, R10 ;  /* 0x0000001fff0b7819 */ /* 0x000fe2000001140a */
[----:B------:R-:W-:Y:S01]  /*2970*/  IMAD R0, R15, UR4, RZ ;  /* 0x000000040f007c24 */ /* 0x000fe2000f8e02ff */
[----:B------:R-:W-:-:S03]  /*2980*/  ISETP.GE.OR P0, PT, R6, UR6, P0 ;  /* 0x0000000606007c0c */ /* 0x000fc60008706670 */
[C---:B------:R-:W-:Y:S02]  /*2990*/  IMAD R7, R23.reuse, UR5, R0 ;  /* 0x0000000517077c24 */ /* 0x040fe4000f8e0200 */
[----:B------:R-:W-:Y:S01]  /*29a0*/  IMAD.WIDE.U32 R4, R23, UR4, R10 ;  /* 0x0000000417047c25 */ /* 0x000fe2000f8e000a */
[----:B------:R-:W-:-:S03]  /*29b0*/  ULDC.64 UR4, c[0x0][0x5c8] ;  /* 0x0001720000047ab9 */ /* 0x000fc60000000a00 */
[----:B------:R-:W-:Y:S02]  /*29c0*/  IMAD R9, R113, UR4, RZ ;  /* 0x0000000471097c24 */ /* 0x000fe4000f8e02ff */
[----:B------:R-:W-:Y:S02]  /*29d0*/  IMAD.IADD R5, R5, 0x1, R7 ;  /* 0x0000000105057824 */ /* 0x000fe400078e0207 */
[C---:B------:R-:W-:Y:S02]  /*29e0*/  IMAD R9, R112.reuse, UR5, R9 ;  /* 0x0000000570097c24 */ /* 0x040fe4000f8e0209 */
[----:B------:R-:W-:-:S04]  /*29f0*/  IMAD.WIDE.U32 R102, R112, UR4, R4 ;  /* 0x0000000470667c25 */ /* 0x000fc8000f8e0004 */
[----:B------:R-:W-:Y:S01]  /*2a00*/  IMAD.MOV.U32 R0, RZ, RZ, -0x1 ;  /* 0xffffffffff007424 */ /* 0x000fe200078e00ff */
[----:B------:R-:W-:Y:S06]  /*2a10*/  @P0 BRA `(.L_x_32) ;  /* 0x0000004800080947 */ /* 0x000fec0003800000 */
[----:B-----5:R-:W-:Y:S01]  /*2a20*/  FSETP.NEU.AND P1, PT, R90, RZ, PT ;  /* 0x000000ff5a00720b */ /* 0x020fe20003f2d000 */
[----:B------:R-:W-:Y:S01]  /*2a30*/  IMAD.IADD R4, R96, 0x1, -R3 ;  /* 0x0000000160047824 */ /* 0x000fe200078e0a03 */
[----:B------:R-:W-:Y:S01]  /*2a40*/  BSSY B0, `(.L_x_32) ;  /* 0x000047f000007945 */ /* 0x000fe20003800000 */
[----:B------:R-:W-:Y:S02]  /*2a50*/  IMAD.IADD R3, R101, 0x1, -R6 ;  /* 0x0000000165037824 */ /* 0x000fe400078e0a06 */
[----:B------:R-:W-:Y:S01]  /*2a60*/  IMAD.IADD R115, R103, 0x1, R9 ;  /* 0x0000000167737824 */ /* 0x000fe200078e0209 */
[----:B------:R-:W-:-:S04]  /*2a70*/  ISETP.GT.AND P5, PT, R4, RZ, PT ;  /* 0x000000ff0400720c */ /* 0x000fc80003fa4270 */
[----:B------:R-:W-:-:S03]  /*2a80*/  ISETP.GT.AND P0, PT, R3, RZ, P5 ;  /* 0x000000ff0300720c */ /* 0x000fc60002f04270 */
[----:B------:R-:W-:Y:S10]  /*2a90*/  @!P1 BRA `(.L_x_33) ;  /* 0x0000003000949947 */ /* 0x000ff40003800000 */
[----:B------:R-:W0:Y:S01]  /*2aa0*/  LDC.64 R20, c[0x0][0x5b8] ;  /* 0x00016e00ff147b82 */ /* 0x000e220000000a00 */
[----:B------:R-:W-:-:S07]  /*2ab0*/  ULDC.64 UR4, c[0x0][0x5c0] ;  /* 0x0001700000047ab9 */ /* 0x000fce0000000a00 */
[----:B------:R-:W1:Y:S08]  /*2ac0*/  LDC.64 R110, c[0x0][0x5b0] ;  /* 0x00016c00ff6e7b82 */ /* 0x000e700000000a00 */
[----:B------:R-:W2:Y:S01]  /*2ad0*/  LDC.64 R12, c[0x0][0x5a8] ;  /* 0x00016a00ff0c7b82 */ /* 0x000ea20000000a00 */
[-C--:B0-----:R-:W-:Y:S02]  /*2ae0*/  IMAD R6, R15, R20.reuse, RZ ;  /* 0x000000140f067224 */ /* 0x081fe400078e02ff */
[----:B------:R-:W-:-:S04]  /*2af0*/  IMAD.WIDE.U32 R106, R23, R20, R10 ;  /* 0x00000014176a7225 */ /* 0x000fc800078e000a */
[----:B------:R-:W-:Y:S02]  /*2b00*/  IMAD R123, R23, R21, R6 ;  /* 0x00000015177b7224 */ /* 0x000fe400078e0206 */
[-C--:B-1----:R-:W-:Y:S02]  /*2b10*/  IMAD R5, R113, R110.reuse, RZ ;  /* 0x0000006e71057224 */ /* 0x082fe400078e02ff */
[----:B------:R-:W-:Y:S02]  /*2b20*/  IMAD.IADD R105, R107, 0x1, R123 ;  /* 0x000000016b697824 */ /* 0x000fe400078e027b */
[----:B------:R-:W-:Y:S02]  /*2b30*/  IMAD.MOV.U32 R104, RZ, RZ, R106 ;  /* 0x000000ffff687224 */ /* 0x000fe400078e006a */
[C---:B------:R-:W-:Y:S02]  /*2b40*/  IMAD R109, R112.reuse, R111, R5 ;  /* 0x0000006f706d7224 */ /* 0x040fe400078e0205 */
[----:B------:R-:W-:-:S04]  /*2b50*/  IMAD.WIDE.U32 R6, R112, R110, R104 ;  /* 0x0000006e70067225 */ /* 0x000fc800078e0068 */
[----:B------:R-:W-:Y:S01]  /*2b60*/  IMAD.IADD R5, R7, 0x1, R109 ;  /* 0x0000000107057824 */ /* 0x000fe200078e026d */
[----:B--2---:R-:W-:-:S04]  /*2b70*/  LEA R8, P1, R6, R12, 0x2 ;  /* 0x0000000c06087211 */ /* 0x004fc800078210ff */
[----:B------:R-:W-:-:S05]  /*2b80*/  LEA.HI.X R9, R6, R13, R5, 0x2, P1 ;  /* 0x0000000d06097211 */ /* 0x000fca00008f1405 */
[----:B------:R0:W2:Y:S01]  /*2b90*/  @P0 LDG.E.LTC128B R5, desc[UR36][R8.64] ;  /* 0x0000002408050981 */ /* 0x0000a2000c1e1920 */
[----:B------:R-:W-:Y:S01]  /*2ba0*/  LEA R14, P1, R102, UR4, 0x2 ;  /* 0x00000004660e7c11 */ /* 0x000fe2000f8210ff */
[----:B------:R-:W-:Y:S01]  /*2bb0*/  IMAD.WIDE.U32 R6, R112, R110, R10 ;  /* 0x0000006e70067225 */ /* 0x000fe200078e000a */
[----:B------:R-:W-:Y:S01]  /*2bc0*/  ISETP.GT.AND P3, PT, R4, 0x1, PT ;  /* 0x000000010400780c */ /* 0x000fe20003f64270 */
[----:B------:R-:W-:Y:S02]  /*2bd0*/  BSSY B1, `(.L_x_34) ;  /* 0x0000013000017945 */ /* 0x000fe40003800000 */
[----:B------:R-:W-:Y:S01]  /*2be0*/  IMAD.IADD R7, R109, 0x1, R7 ;  /* 0x000000016d077824 */ /* 0x000fe200078e0207 */
[----:B------:R-:W-:Y:S01]  /*2bf0*/  P2R R119, PR, RZ, 0x8 ;  /* 0x00000008ff777803 */ /* 0x000fe20000000000 */
[----:B------:R-:W-:Y:S02]  /*2c00*/  IMAD.SHL.U32 R114, R110, 0x8, RZ ;  /* 0x000000086e727824 */ /* 0x000fe400078e00ff */
[----:B------:R-:W-:-:S04]  /*2c10*/  IMAD.WIDE.U32 R6, R23, R20, R6 ;  /* 0x0000001417067225 */ /* 0x000fc800078e0006 */
[----:B------:R-:W-:Y:S01]  /*2c20*/  IMAD.IADD R7, R123, 0x1, R7 ;  /* 0x000000017b077824 */ /* 0x000fe200078e0207 */
[----:B0-----:R-:W-:-:S04]  /*2c30*/  LEA R8, P2, R6, R12, 0x2 ;  /* 0x0000000c06087211 */ /* 0x001fc800078410ff */
[----:B------:R-:W-:Y:S02]  /*2c40*/  LEA.HI.X R9, R6, R13, R7, 0x2, P2 ;  /* 0x0000000d06097211 */ /* 0x000fe400010f1407 */
[----:B--2---:R-:W-:-:S05]  /*2c50*/  LOP3.LUT R15, R5, 0xffffe000, RZ, 0xc0, !PT ;  /* 0xffffe000050f7812 */ /* 0x004fca00078ec0ff */
[----:B------:R-:W-:Y:S01]  /*2c60*/  FMUL R21, R15, R90 ;  /* 0x0000005a0f157220 */ /* 0x000fe20000400000 */
[----:B------:R-:W-:Y:S02]  /*2c70*/  LEA.HI.X R15, R102, UR5, R115, 0x2, P1 ;  /* 0x00000005660f7c11 */ /* 0x000fe400088f1473 */
[----:B------:R-:W-:Y:S01]  /*2c80*/  ISETP.GT.AND P1, PT, R3, RZ, P3 ;  /* 0x000000ff0300720c */ /* 0x000fe20001f24270 */
[----:B------:R-:W-:Y:S01]  /*2c90*/  FFMA R21, R56, R22, R21 ;  /* 0x0000001638157223 */ /* 0x000fe20000000015 */
[----:B------:R-:W-:-:S04]  /*2ca0*/  SHF.L.U64.HI R115, R110, 0x3, R111 ;  /* 0x000000036e737819 */ /* 0x000fc8000001026f */
[----:B------:R-:W-:Y:S01]  /*2cb0*/  F2FP.TF32.F32.PACK_B R21, R21 ;  /* 0x00000015ff15723e */ /* 0x000fe200024050ff */
[----:B------:R-:W-:-:S04]  /*2cc0*/  IMAD.WIDE.U32 R102, R112, R110, R114 ;  /* 0x0000006e70667225 */ /* 0x000fc800078e0072 */
[----:B------:R0:W-:Y:S02]  /*2cd0*/  @P0 STG.E desc[UR36][R14.64], R21 ;  /* 0x000000150e000986 */ /* 0x0001e4000c101924 */
[----:B------:R-:W-:Y:S05]  /*2ce0*/  @!P1 BRA `(.L_x_35) ;  /* 0x0000000000049947 */ /* 0x000fea0003800000 */
[----:B------:R1:W5:Y:S02]  /*2cf0*/  LDG.E.LTC128B R5, desc[UR36][R8.64+0x4] ;  /* 0x0000042408057981 */ /* 0x000364000c1e1920 */
.L_x_35:
[----:B------:R-:W-:Y:S05]  /*2d00*/  BSYNC B1 ;  /* 0x0000000000017941 */ /* 0x000fea0003800000 */
.L_x_34:
[----:B-----5:R-:W-:Y:S01]  /*2d10*/  LOP3.LUT R7, R5, 0xffffe000, RZ, 0xc0, !PT ;  /* 0xffffe00005077812 */ /* 0x020fe200078ec0ff */
[----:B------:R-:W-:Y:S01]  /*2d20*/  IMAD.IADD R103, R109, 0x1, R103 ;  /* 0x000000016d677824 */ /* 0x000fe200078e0267 */
[----:B0-----:R-:W-:Y:S01]  /*2d30*/  IADD3 R21, P2, R106, R102, RZ ;  /* 0x000000666a157210 */ /* 0x001fe20007f5e0ff */
[----:B------:R-:W-:Y:S01]  /*2d40*/  IMAD.MOV.U32 R118, RZ, RZ, R5 ;  /* 0x000000ffff767224 */ /* 0x000fe200078e0005 */
[----:B------:R-:W-:Y:S01]  /*2d50*/  ISETP.GT.AND P0, PT, R3, 0x8, P5 ;  /* 0x000000080300780c */ /* 0x000fe20002f04270 */
[----:B------:R-:W-:Y:S02]  /*2d60*/  FMUL R6, R7, R90 ;  /* 0x0000005a07067220 */ /* 0x000fe40000400000 */
[----:B------:R-:W-:Y:S02]  /*2d70*/  IMAD.X R56, R103, 0x1, R105, P2 ;  /* 0x0000000167387824 */ /* 0x000fe400010e0669 */
[----:B------:R-:W-:Y:S01]  /*2d80*/  FFMA R109, R57, R22, R6 ;  /* 0x00000016396d7223 */ /* 0x000fe20000000006 */
[----:B------:R-:W-:-:S04]  /*2d90*/  LEA R6, P2, R21, R12, 0x2 ;  /* 0x0000000c15067211 */ /* 0x000fc800078410ff */
[----:B------:R-:W-:Y:S02]  /*2da0*/  F2FP.TF32.F32.PACK_B R109, R109 ;  /* 0x0000006dff6d723e */ /* 0x000fe400024050ff */
[----:B------:R-:W-:-:S03]  /*2db0*/  LEA.HI.X R7, R21, R13, R56, 0x2, P2 ;  /* 0x0000000d15077211 */ /* 0x000fc600010f1438 */
[----:B------:R0:W-:Y:S04]  /*2dc0*/  @P1 STG.E desc[UR36][R14.64+0x4], R109 ;  /* 0x0000046d0e001986 */ /* 0x0001e8000c101924 */
[----:B------:R-:W2:Y:S01]  /*2dd0*/  @P0 LDG.E.LTC128B R118, desc[UR36][R6.64] ;  /* 0x0000002406760981 */ /* 0x000ea2000c1e1920 */
[----:B------:R-:W-:Y:S01]  /*2de0*/  IADD3 R56, P1, R10, R102, RZ ;  /* 0x000000660a387210 */ /* 0x000fe20007f3e0ff */
[----:B------:R-:W-:Y:S01]  /*2df0*/  IMAD.SHL.U32 R121, R91, 0x4, RZ ;  /* 0x000000045b797824 */ /* 0x000fe200078e00ff */
[----:B------:R-:W-:Y:S03]  /*2e00*/  BSSY B1, `(.L_x_36) ;  /* 0x0000012000017945 */ /* 0x000fe60003800000 */
[----:B------:R-:W-:Y:S01]  /*2e10*/  IMAD.X R57, R11, 0x1, R103, P1 ;  /* 0x000000010b397824 */ /* 0x000fe200008e0667 */
[----:B------:R-:W-:Y:S01]  /*2e20*/  IADD3 R108, P2, R121, R14, RZ ;  /* 0x0000000e796c7210 */ /* 0x000fe20007f5e0ff */
[----:B------:R-:W-:-:S04]  /*2e30*/  IMAD.WIDE.U32 R56, R23, R20, R56 ;  /* 0x0000001417387225 */ /* 0x000fc800078e0038 */
[----:B------:R-:W-:Y:S01]  /*2e40*/  IMAD.IADD R21, R123, 0x1, R57 ;  /* 0x000000017b157824 */ /* 0x000fe200078e0239 */
[----:B------:R-:W-:Y:S02]  /*2e50*/  SHF.L.U64.HI R57, R91, 0x2, R94 ;  /* 0x000000025b397819 */ /* 0x000fe4000001025e */
[----:B------:R-:W-:-:S03]  /*2e60*/  LEA R102, P1, R56, R12, 0x2 ;  /* 0x0000000c38667211 */ /* 0x000fc600078210ff */
[----:B0-----:R-:W-:Y:S01]  /*2e70*/  IMAD.X R109, R57, 0x1, R15, P2 ;  /* 0x00000001396d7824 */ /* 0x001fe200010e060f */
[----:B------:R-:W-:Y:S01]  /*2e80*/  LEA.HI.X R103, R56, R13, R21, 0x2, P1 ;  /* 0x0000000d38677211 */ /* 0x000fe200008f1415 */
[----:B------:R-:W-:Y:S01]  /*2e90*/  IMAD.SHL.U32 R21, R92, 0x4, RZ ;  /* 0x000000045c157824 */ /* 0x000fe200078e00ff */
[----:B------:R-:W-:Y:S02]  /*2ea0*/  ISETP.GT.AND P1, PT, R3, 0x8, P3 ;  /* 0x000000080300780c */ /* 0x000fe40001f24270 */
[----:B--2---:R-:W-:-:S05]  /*2eb0*/  LOP3.LUT R5, R118, 0xffffe000, RZ, 0xc0, !PT ;  /* 0xffffe00076057812 */ /* 0x004fca00078ec0ff */
[----:B------:R-:W-:-:S04]  /*2ec0*/  FMUL R5, R5, R90 ;  /* 0x0000005a05057220 */ /* 0x000fc80000400000 */
[----:B------:R-:W-:-:S05]  /*2ed0*/  FFMA R5, R58, R22, R5 ;  /* 0x000000163a057223 */ /* 0x000fca0000000005 */
[----:B------:R-:W-:-:S05]  /*2ee0*/  F2FP.TF32.F32.PACK_B R5, R5 ;  /* 0x00000005ff05723e */ /* 0x000fca00024050ff */
[----:B------:R0:W-:Y:S01]  /*2ef0*/  @P0 STG.E desc[UR36][R108.64], R5 ;  /* 0x000000056c000986 */ /* 0x0001e2000c101924 */
[----:B------:R-:W-:Y:S05]  /*2f00*/  @!P1 BRA `(.L_x_37) ;  /* 0x0000000000049947 */ /* 0x000fea0003800000 */
[----:B------:R2:W5:Y:S02]  /*2f10*/  LDG.E.LTC128B R118, desc[UR36][R102.64+0x4] ;  /* 0x0000042466767981 */ /* 0x000564000c1e1920 */
.L_x_37:
[----:B------:R-:W-:Y:S05]  /*2f20*/  BSYNC B1 ;  /* 0x0000000000017941 */ /* 0x000fea0003800000 */
.L_x_36:
[----:B-----5:R-:W-:Y:S01]  /*2f30*/  LOP3.LUT R7, R118, 0xffffe000, RZ, 0xc0, !PT ;  /* 0xffffe00076077812 */ /* 0x020fe200078ec0ff */
[----:B------:R-:W-:Y:S01]  /*2f40*/  IMAD.MOV.U32 R58, RZ, RZ, R108 ;  /* 0x000000ffff3a7224 */ /* 0x000fe200078e006c */
[----:B0-----:R-:W-:Y:S01]  /*2f50*/  SHF.L.U64.HI R5, R92, 0x2, R93 ;  /* 0x000000025c057819 */ /* 0x001fe2000001025d */
[----:B------:R-:W-:Y:S01]  /*2f60*/  BSSY B1, `(.L_x_38) ;  /* 0x000000d000017945 */ /* 0x000fe20003800000 */
[----:B------:R-:W-:Y:S01]  /*2f70*/  IADD3 R6, P0, P2, R21, R14, R121 ;  /* 0x0000000e15067210 */ /* 0x000fe20007a1e079 */
[----:B------:R-:W-:Y:S01]  /*2f80*/  FMUL R56, R7, R90 ;  /* 0x0000005a07387220 */ /* 0x000fe20000400000 */
[----:B------:R-:W-:Y:S02]  /*2f90*/  ISETP.GT.AND P3, PT, R4, 0x8, PT ;  /* 0x000000080400780c */ /* 0x000fe40003f64270 */
[----:B------:R-:W-:Y:S01]  /*2fa0*/  IADD3.X R7, R5, R15, R57, P0, P2 ;  /* 0x0000000f05077210 */ /* 0x000fe200007e4439 */
[----:B------:R-:W-:Y:S01]  /*2fb0*/  FFMA R57, R59, R22, R56 ;  /* 0x000000163b397223 */ /* 0x000fe20000000038 */
[----:B------:R-:W-:Y:S01]  /*2fc0*/  IMAD.MOV.U32 R59, RZ, RZ, R109 ;  /* 0x000000ffff3b7224 */ /* 0x000fe200078e006d */
[----:B------:R-:W-:-:S02]  /*2fd0*/  ISETP.GT.AND P0, PT, R3, RZ, P3 ;  /* 0x000000ff0300720c */ /* 0x000fc40001f04270 */
[----:B------:R-:W-:Y:S02]  /*2fe0*/  P2R R120, PR, RZ, 0x8 ;  /* 0x00000008ff787803 */ /* 0x000fe40000000000 */
[----:B------:R-:W-:-:S05]  /*2ff0*/  F2FP.TF32.F32.PACK_B R57, R57 ;  /* 0x00000039ff39723e */ /* 0x000fca00024050ff */
[----:B------:R0:W-:Y:S04]  /*3000*/  @P1 STG.E desc[UR36][R58.64+0x4], R57 ;  /* 0x000004393a001986 */ /* 0x0001e8000c101924 */
[----:B------:R-:W-:Y:S05]  /*3010*/  @!P0 BRA `(.L_x_39) ;  /* 0x0000000000048947 */ /* 0x000fea0003800000 */
[----:B------:R3:W5:Y:S02]  /*3020*/  LDG.E.LTC128B R118, desc[UR36][R8.64+0x20] ;  /* 0x0000202408767981 */ /* 0x000764000c1e1920 */
.L_x_39:
[----:B------:R-:W-:Y:S05]  /*3030*/  BSYNC B1 ;  /* 0x0000000000017941 */ /* 0x000fea0003800000 */
.L_x_38:
[----:B0----5:R-:W-:Y:S01]  /*3040*/  LOP3.LUT R57, R118, 0xffffe000, RZ, 0xc0, !PT ;  /* 0xffffe00076397812 */ /* 0x021fe200078ec0ff */
[----:B------:R-:W-:Y:S01]  /*3050*/  BSSY B1, `(.L_x_40) ;  /* 0x000000a000017945 */ /* 0x000fe20003800000 */
[----:B------:R-:W-:-:S03]  /*3060*/  ISETP.GT.AND P1, PT, R4, 0x9, PT ;  /* 0x000000090400780c */ /* 0x000fc60003f24270 */
[----:B------:R-:W-:Y:S01]  /*3070*/  FMUL R57, R57, R90 ;  /* 0x0000005a39397220 */ /* 0x000fe20000400000 */
[----:B------:R-:W-:-:S03]  /*3080*/  P2R R121, PR, RZ, 0x2 ;  /* 0x00000002ff797803 */ /* 0x000fc60000000000 */
[----:B------:R-:W-:-:S05]  /*3090*/  FFMA R57, R60, R22, R57 ;  /* 0x000000163c397223 */ /* 0x000fca0000000039 */
[----:B------:R-:W-:-:S05]  /*30a0*/  F2FP.TF32.F32.PACK_B R57, R57 ;  /* 0x00000039ff39723e */ /* 0x000fca00024050ff */
[----:B------:R0:W-:Y:S01]  /*30b0*/  @P0 STG.E desc[UR36][R14.64+0x20], R57 ;  /* 0x000020390e000986 */ /* 0x0001e2000c101924 */
[----:B------:R-:W-:-:S13]  /*30c0*/  ISETP.GT.AND P0, PT, R3, RZ, P1 ;  /* 0x000000ff0300720c */ /* 0x000fda0000f04270 */
[----:B0-----:R-:W-:Y:S05]  /*30d0*/  @!P0 BRA `(.L_x_41) ;  /* 0x0000000000048947 */ /* 0x001fea0003800000 */
[----:B------:R0:W5:Y:S02]  /*30e0*/  LDG.E.LTC128B R118, desc[UR36][R8.64+0x24] ;  /* 0x0000242408767981 */ /* 0x000164000c1e1920 */
.L_x_41:
[----:B------:R-:W-:Y:S05]  /*30f0*/  BSYNC B1 ;  /* 0x0000000000017941 */ /* 0x000fea0003800000 */
.L_x_40:
[----:B-----5:R-:W-:Y:S01]  /*3100*/  LOP3.LUT R57, R118, 0xffffe000, RZ, 0xc0, !PT ;  /* 0xffffe00076397812 */ /* 0x020fe200078ec0ff */
[----:B------:R-:W-:Y:S04]  /*3110*/  BSSY B1, `(.L_x_42) ;  /* 0x0000008000017945 */ /* 0x000fe80003800000 */
[----:B------:R-:W-:-:S04]  /*3120*/  FMUL R56, R57, R90 ;  /* 0x0000005a39387220 */ /* 0x000fc80000400000 */
[----:B------:R-:W-:-:S05]  /*3130*/  FFMA R61, R61, R22, R56 ;  /* 0x000000163d3d7223 */ /* 0x000fca0000000038 */
[----:B------:R-:W-:-:S05]  /*3140*/  F2FP.TF32.F32.PACK_B R61, R61 ;  /* 0x0000003dff3d723e */ /* 0x000fca00024050ff */
[----:B------:R4:W-:Y:S01]  /*3150*/  @P0 STG.E desc[UR36][R14.64+0x24], R61 ;  /* 0x0000243d0e000986 */ /* 0x0009e2000c101924 */
[----:B------:R-:W-:-:S13]  /*3160*/  ISETP.GT.AND P0, PT, R3, 0x8, P3 ;  /* 0x000000080300780c */ /* 0x000fda0001f04270 */
[----:B----4-:R-:W-:Y:S05]  /*3170*/  @!P0 BRA `(.L_x_43) ;  /* 0x0000000000048947 */ /* 0x010fea0003800000 */
[----:B------:R4:W5:Y:S02]  /*3180*/  LDG.E.LTC128B R118, desc[UR36][R102.64+0x20] ;  /* 0x0000202466767981 */ /* 0x000964000c1e1920 */
.L_x_43:
[----:B------:R-:W-:Y:S05]  /*3190*/  BSYNC B1 ;  /* 0x0000000000017941 */ /* 0x000fea0003800000 */
.L_x_42:
[----:B-----5:R-:W-:Y:S01]  /*31a0*/  LOP3.LUT R57, R118, 0xffffe000, RZ, 0xc0, !PT ;  /* 0xffffe00076397812 */ /* 0x020fe200078ec0ff */
[----:B------:R-:W-:Y:S04]  /*31b0*/  BSSY B1, `(.L_x_44) ;  /* 0x000000a000017945 */ /* 0x000fe80003800000 */
[----:B------:R-:W-:-:S04]  /*31c0*/  FMUL R57, R57, R90 ;  /* 0x0000005a39397220 */ /* 0x000fc80000400000 */
[----:B------:R-:W-:-:S05]  /*31d0*/  FFMA R57, R62, R22, R57 ;  /* 0x000000163e397223 */ /* 0x000fca0000000039 */
[----:B------:R-:W-:-:S05]  /*31e0*/  F2FP.TF32.F32.PACK_B R57, R57 ;  /* 0x00000039ff39723e */ /* 0x000fca00024050ff */
[----:B------:R0:W-:Y:S01]  /*31f0*/  @P0 STG.E desc[UR36][R58.64+0x20], R57 ;  /* 0x000020393a000986 */ /* 0x0001e2000c101924 */
[----:B------:R-:W-:-:S05]  /*3200*/  IADD3 R125, P0, R112, 0x80, RZ ;  /* 0x00000080707d7810 */ /* 0x000fca0007f1e0ff */
[----:B------:R-:W-:Y:S01]  /*3210*/  IMAD.X R113, RZ, RZ, R113, P0 ;  /* 0x000000ffff717224 */ /* 0x000fe200000e0671 */
[----:B------:R-:W-:-:S13]  /*3220*/  ISETP.GT.AND P0, PT, R3, 0x8, P1 ;  /* 0x000000080300780c */ /* 0x000fda0000f04270 */
[----:B0-----:R-:W-:Y:S05]  /*3230*/  @!P0 BRA `(.L_x_45) ;  /* 0x0000000000048947 */ /* 0x001fea0003800000 */
[----:B------:R0:W5:Y:S02]  /*3240*/  LDG.E.LTC128B R118, desc[UR36][R102.64+0x24] ;  /* 0x0000242466767981 */ /* 0x000164000c1e1920 */
.L_x_45:
[----:B------:R-:W-:Y:S05]  /*3250*/  BSYNC B1 ;  /* 0x0000000000017941 */ /* 0x000fea0003800000 */
.L_x_44:
[----:B-----5:R-:W-:Y:S01]  /*3260*/  LOP3.LUT R57, R118, 0xffffe000, RZ, 0xc0, !PT ;  /* 0xffffe00076397812 */ /* 0x020fe200078ec0ff */
[----:B------:R-:W-:Y:S01]  /*3270*/  IMAD R60, R113, R110, RZ ;  /* 0x0000006e713c7224 */ /* 0x000fe200078e02ff */
[----:B------:R-:W-:Y:S01]  /*3280*/  ISETP.GT.AND P2, PT, R4, 0x10, PT ;  /* 0x000000100400780c */ /* 0x000fe20003f44270 */
[----:B------:R-:W-:Y:S02]  /*3290*/  BSSY B1, `(.L_x_46) ;  /* 0x0000020000017945 */ /* 0x000fe40003800000 */
[----:B------:R-:W-:Y:S01]  /*32a0*/  FMUL R56, R57, R90 ;  /* 0x0000005a39387220 */ /* 0x000fe20000400000 */
[C---:B------:R-:W-:Y:S02]  /*32b0*/  IMAD R107, R125.reuse, R111, R60 ;  /* 0x0000006f7d6b7224 */ /* 0x040fe400078e023c */
[----:B------:R-:W-:-:S04]  /*32c0*/  IMAD.WIDE.U32 R60, R125, R110, R10 ;  /* 0x0000006e7d3c7225 */ /* 0x000fc800078e000a */
[----:B------:R-:W-:Y:S01]  /*32d0*/  FFMA R113, R63, R22, R56 ;  /* 0x000000163f717223 */ /* 0x000fe20000000038 */
[----:B------:R-:W-:-:S04]  /*32e0*/  IMAD.IADD R61, R107, 0x1, R61 ;  /* 0x000000016b3d7824 */ /* 0x000fc800078e023d */
[----:B------:R-:W-:Y:S01]  /*32f0*/  F2FP.TF32.F32.PACK_B R113, R113 ;  /* 0x00000071ff71723e */ /* 0x000fe200024050ff */
[----:B------:R-:W-:-:S04]  /*3300*/  IMAD.WIDE.U32 R56, R125, R110, R104 ;  /* 0x0000006e7d387225 */ /* 0x000fc800078e0068 */
[----:B------:R0:W-:Y:S01]  /*3310*/  @P0 STG.E desc[UR36][R58.64+0x24], R113 ;  /* 0x000024713a000986 */ /* 0x0001e2000c101924 */
[----:B------:R-:W-:Y:S01]  /*3320*/  IMAD.WIDE.U32 R62, R23, R20, R60 ;  /* 0x00000014173e7225 */ /* 0x000fe200078e003c */
[----:B------:R-:W-:-:S03]  /*3330*/  LEA R60, P0, R56, R12, 0x2 ;  /* 0x0000000c383c7211 */ /* 0x000fc600078010ff */
[----:B------:R-:W-:Y:S02]  /*3340*/  IMAD.IADD R57, R57, 0x1, R107 ;  /* 0x0000000139397824 */ /* 0x000fe400078e026b */
[----:B------:R-:W-:-:S03]  /*3350*/  IMAD.WIDE.U32 R110, R125, R110, R114 ;  /* 0x0000006e7d6e7225 */ /* 0x000fc600078e0072 */
[----:B------:R-:W-:Y:S01]  /*3360*/  LEA.HI.X R61, R56, R13, R57, 0x2, P0 ;  /* 0x0000000d383d7211 */ /* 0x000fe200000f1439 */
[----:B------:R-:W-:Y:S01]  /*3370*/  IMAD.IADD R57, R123, 0x1, R63 ;  /* 0x000000017b397824 */ /* 0x000fe200078e023f */
[----:B------:R-:W-:Y:S01]  /*3380*/  LEA R56, P0, R62, R12, 0x2 ;  /* 0x0000000c3e387211 */ /* 0x000fe200078010ff */
[----:B------:R-:W-:-:S03]  /*3390*/  IMAD.IADD R107, R107, 0x1, R111 ;  /* 0x000000016b6b7824 */ /* 0x000fc600078e026f */
[----:B------:R-:W-:Y:S02]  /*33a0*/  LEA.HI.X R57, R62, R13, R57, 0x2, P0 ;  /* 0x0000000d3e397211 */ /* 0x000fe400000f1439 */
[----:B------:R-:W-:-:S05]  /*33b0*/  IADD3 R106, P0, R106, R110, RZ ;  /* 0x0000006e6a6a7210 */ /* 0x000fca0007f1e0ff */
[----:B------:R-:W-:Y:S01]  /*33c0*/  IMAD.X R104, R107, 0x1, R105, P0 ;  /* 0x000000016b687824 */ /* 0x000fe200000e0669 */
[----:B------:R-:W-:-:S05]  /*33d0*/  IADD3 R62, P0, R10, R110, RZ ;  /* 0x0000006e0a3e7210 */ /* 0x000fca0007f1e0ff */
[----:B------:R-:W-:Y:S01]  /*33e0*/  IMAD.X R63, R11, 0x1, R107, P0 ;  /* 0x000000010b3f7824 */ /* 0x000fe200000e066b */
[----:B------:R-:W-:Y:S01]  /*33f0*/  LEA R10, P0, R106, R12, 0x2 ;  /* 0x0000000c6a0a7211 */ /* 0x000fe200078010ff */
[----:B------:R-:W-:-:S03]  /*3400*/  IMAD.WIDE.U32 R62, R23, R20, R62 ;  /* 0x00000014173e7225 */ /* 0x000fc600078e003e */
[----:B------:R-:W-:Y:S02]  /*3410*/  LEA.HI.X R11, R106, R13, R104, 0x2, P0 ;  /* 0x0000000d6a0b7211 */ /* 0x000fe400000f1468 */
[----:B------:R-:W-:Y:S01]  /*3420*/  P2R R104, PR, RZ, 0x4 ;  /* 0x00000004ff687803 */ /* 0x000fe20000000000 */
[----:B------:R-:W-:Y:S01]  /*3430*/  IMAD.IADD R20, R123, 0x1, R63 ;  /* 0x000000017b147824 */ /* 0x000fe200078e023f */
[----:B------:R-:W-:-:S04]  /*3440*/  LEA R12, P0, R62, R12, 0x2 ;  /* 0x0000000c3e0c7211 */ /* 0x000fc800078010ff */
[----:B------:R-:W-:Y:S02]  /*3450*/  LEA.HI.X R13, R62, R13, R20, 0x2, P0 ;  /* 0x0000000d3e0d7211 */ /* 0x000fe400000f1414 */
[----:B------:R-:W-:-:S13]  /*3460*/  ISETP.GT.AND P0, PT, R3, RZ, P2 ;  /* 0x000000ff0300720c */ /* 0x000fda0001704270 */
[----:B0-----:R-:W-:Y:S05]  /*3470*/  @!P0 BRA `(.L_x_47) ;  /* 0x0000000000048947 */ /* 0x001fea0003800000 */
[----:B------:R0:W5:Y:S02]  /*3480*/  LDG.E.LTC128B R118, desc[UR36][R8.64+0x40] ;  /* 0x0000402408767981 */ /* 0x000164000c1e1920 */
.L_x_47:
[----:B------:R-:W-:Y:S05]  /*3490*/  BSYNC B1 ;  /* 0x0000000000017941 */ /* 0x000fea0003800000 */
.L_x_46:
[----:B-----5:R-:W-:Y:S01]  /*34a0*/  LOP3.LUT R23, R118, 0xffffe000, RZ, 0xc0, !PT ;  /* 0xffffe00076177812 */ /* 0x020fe200078ec0ff */
        /* <DEDUP_REMOVED lines=10> */
.L_x_49:
[----:B------:R-:W-:Y:S05]  /*3550*/  BSYNC B1 ;  /* 0x0000000000017941 */ /* 0x000fea0003800000 */
.L_x_48:
[----:B-----5:R-:W-:Y:S01]  /*3560*/  LOP3.LUT R23, R118, 0xffffe000, RZ, 0xc0, !PT ;  /* 0xffffe00076177812 */ /* 0x020fe200078ec0ff */
[----:B------:R-:W-:Y:S04]  /*3570*/  BSSY B1, `(.L_x_50) ;  /* 0x0000008000017945 */ /* 0x000fe80003800000 */
[----:B------:R-:W-:-:S04]  /*3580*/  FMUL R20, R23, R90 ;  /* 0x0000005a17147220 */ /* 0x000fc80000400000 */
[----:B------:R-:W-:-:S05]  /*3590*/  FFMA R65, R65, R22, R20 ;  /* 0x0000001641417223 */ /* 0x000fca0000000014 */
[----:B------:R-:W-:-:S05]  /*35a0*/  F2FP.TF32.F32.PACK_B R65, R65 ;  /* 0x00000041ff41723e */ /* 0x000fca00024050ff */
[----:B------:R0:W-:Y:S01]  /*35b0*/  @P0 STG.E desc[UR36][R14.64+0x44], R65 ;  /* 0x000044410e000986 */ /* 0x0001e2000c101924 */
[----:B------:R-:W-:-:S13]  /*35c0*/  ISETP.GT.AND P0, PT, R3, 0x8, P2 ;  /* 0x000000080300780c */ /* 0x000fda0001704270 */
[----:B0-----:R-:W-:Y:S05]  /*35d0*/  @!P0 BRA `(.L_x_51) ;  /* 0x0000000000048947 */ /* 0x001fea0003800000 */
[----:B------:R0:W5:Y:S02]  /*35e0*/  LDG.E.LTC128B R118, desc[UR36][R102.64+0x40] ;  /* 0x0000402466767981 */ /* 0x000164000c1e1920 */
.L_x_51:
[----:B------:R-:W-:Y:S05]  /*35f0*/  BSYNC B1 ;  /* 0x0000000000017941 */ /* 0x000fea0003800000 */
.L_x_50:
        /* <DEDUP_REMOVED lines=9> */
.L_x_53:
[----:B------:R-:W-:Y:S05]  /*3690*/  BSYNC B1 ;  /* 0x0000000000017941 */ /* 0x000fea0003800000 */
.L_x_52:
        /* <DEDUP_REMOVED lines=11> */
.L_x_55:
[----:B------:R-:W-:Y:S05]  /*3750*/  BSYNC B1 ;  /* 0x0000000000017941 */ /* 0x000fea0003800000 */
.L_x_54:
        /* <DEDUP_REMOVED lines=11> */
.L_x_57:
[----:B------:R-:W-:Y:S05]  /*3810*/  BSYNC B1 ;  /* 0x0000000000017941 */ /* 0x000fea0003800000 */
.L_x_56:
        /* <DEDUP_REMOVED lines=9> */
.L_x_59:
[----:B------:R-:W-:Y:S05]  /*38b0*/  BSYNC B1 ;  /* 0x0000000000017941 */ /* 0x000fea0003800000 */
.L_x_58:
        /* <DEDUP_REMOVED lines=9> */
.L_x_61:
[----:B------:R-:W-:Y:S05]  /*3950*/  BSYNC B1 ;  /* 0x0000000000017941 */ /* 0x000fea0003800000 */
.L_x_60:
        /* <DEDUP_REMOVED lines=11> */
.L_x_63:
[----:B------:R-:W-:Y:S05]  /*3a10*/  BSYNC B1 ;  /* 0x0000000000017941 */ /* 0x000fea0003800000 */
.L_x_62:
        /* <DEDUP_REMOVED lines=11> */
.L_x_65:
[----:B------:R-:W-:Y:S05]  /*3ad0*/  BSYNC B1 ;  /* 0x0000000000017941 */ /* 0x000fea0003800000 */
.L_x_64:
        /* <DEDUP_REMOVED lines=9> */
.L_x_67:
[----:B------:R-:W-:Y:S05]  /*3b70*/  BSYNC B1 ;  /* 0x0000000000017941 */ /* 0x000fea0003800000 */
.L_x_66:
        /* <DEDUP_REMOVED lines=9> */
.L_x_69:
[----:B------:R-:W-:Y:S05]  /*3c10*/  BSYNC B1 ;  /* 0x0000000000017941 */ /* 0x000fea0003800000 */
.L_x_68:
        /* <DEDUP_REMOVED lines=11> */
.L_x_71:
[----:B------:R-:W-:Y:S05]  /*3cd0*/  BSYNC B1 ;  /* 0x0000000000017941 */ /* 0x000fea0003800000 */
.L_x_70:
        /* <DEDUP_REMOVED lines=11> */
.L_x_73:
[----:B------:R-:W-:Y:S05]  /*3d90*/  BSYNC B1 ;  /* 0x0000000000017941 */ /* 0x000fea0003800000 */
.L_x_72:
        /* <DEDUP_REMOVED lines=9> */
.L_x_75:
[----:B------:R-:W-:Y:S05]  /*3e30*/  BSYNC B1 ;  /* 0x0000000000017941 */ /* 0x000fea0003800000 */
.L_x_74:
        /* <DEDUP_REMOVED lines=9> */
.L_x_77:
[----:B------:R-:W-:Y:S05]  /*3ed0*/  BSYNC B1 ;  /* 0x0000000000017941 */ /* 0x000fea0003800000 */
.L_x_76:
[----:B-----5:R-:W-:Y:S01]  /*3ee0*/  LOP3.LUT R23, R118, 0xffffe000, RZ, 0xc0, !PT ;  /* 0xffffe00076177812 */ /* 0x020fe200078ec0ff */
[----:B------:R-:W-:Y:S01]  /*3ef0*/  BSSY B1, `(.L_x_78) ;  /* 0x0000009000017945 */ /* 0x000fe20003800000 */
[----:B------:R-:W-:-:S03]  /*3f00*/  ISETP.GT.AND P6, PT, R4, 0x30, PT ;  /* 0x000000300400780c */ /* 0x000fc60003fc4270 */
[----:B------:R-:W-:-:S04]  /*3f10*/  FMUL R20, R23, R90 ;  /* 0x0000005a17147220 */ /* 0x000fc80000400000 */
[----:B------:R-:W-:-:S05]  /*3f20*/  FFMA R79, R79, R22, R20 ;  /* 0x000000164f4f7223 */ /* 0x000fca0000000014 */
[----:B------:R-:W-:-:S05]  /*3f30*/  F2FP.TF32.F32.PACK_B R79, R79 ;  /* 0x0000004fff4f723e */ /* 0x000fca00024050ff */
[----:B------:R0:W-:Y:S01]  /*3f40*/  @P0 STG.E desc[UR36][R58.64+0xa4], R79 ;  /* 0x0000a44f3a000986 */ /* 0x0001e2000c101924 */
[----:B------:R-:W-:-:S13]  /*3f50*/  ISETP.GT.AND P0, PT, R3, RZ, P6 ;  /* 0x000000ff0300720c */ /* 0x000fda0003704270 */
[----:B0-----:R-:W-:Y:S05]  /*3f60*/  @!P0 BRA `(.L_x_79) ;  /* 0x0000000000048947 */ /* 0x001fea0003800000 */
[----:B------:R0:W5:Y:S02]  /*3f70*/  LDG.E.LTC128B R118, desc[UR36][R8.64+0xc0] ;  /* 0x0000c02408767981 */ /* 0x000164000c1e1920 */
.L_x_79:
[----:B------:R-:W-:Y:S05]  /*3f80*/  BSYNC B1 ;  /* 0x0000000000017941 */ /* 0x000fea0003800000 */
.L_x_78:
        /* <DEDUP_REMOVED lines=10> */
.L_x_81:
[----:B------:R-:W-:Y:S05]  /*4030*/  BSYNC B1 ;  /* 0x0000000000017941 */ /* 0x000fea0003800000 */
.L_x_80:
        /* <DEDUP_REMOVED lines=9> */
.L_x_83:
[----:B------:R-:W-:Y:S05]  /*40d0*/  BSYNC B1 ;  /* 0x0000000000017941 */ /* 0x000fea0003800000 */
.L_x_82:
        /* <DEDUP_REMOVED lines=9> */
.L_x_85:
[----:B------:R-:W-:Y:S05]  /*4170*/  BSYNC B1 ;  /* 0x0000000000017941 */ /* 0x000fea0003800000 */
.L_x_84:
        /* <DEDUP_REMOVED lines=10> */
.L_x_87:
[----:B------:R-:W-:Y:S05]  /*4220*/  BSYNC B1 ;  /* 0x0000000000017941 */ /* 0x000fea0003800000 */
.L_x_86:
[----:B-----5:R-:W-:Y:S01]  /*4230*/  LOP3.LUT R23, R118, 0xffffe000, RZ, 0xc0, !PT ;  /* 0xffffe00076177812 */ /* 0x020fe200078ec0ff */
[----:B------:R-:W-:Y:S04]  /*4240*/  BSSY B1, `(.L_x_88) ;  /* 0x000000f000017945 */ /* 0x000fe80003800000 */
[----:B------:R-:W-:-:S04]  /*4250*/  FMUL R23, R23, R90 ;  /* 0x0000005a17177220 */ /* 0x000fc80000400000 */
[----:B------:R-:W-:-:S05]  /*4260*/  FFMA R23, R84, R22, R23 ;  /* 0x0000001654177223 */ /* 0x000fca0000000017 */
[----:B------:R-:W-:-:S05]  /*4270*/  F2FP.TF32.F32.PACK_B R23, R23 ;  /* 0x00000017ff17723e */ /* 0x000fca00024050ff */
[----:B------:R0:W-:Y:S01]  /*4280*/  @P0 STG.E desc[UR36][R14.64+0xe0], R23 ;  /* 0x0000e0170e000986 */ /* 0x0001e2000c101924 */
[----:B------:R-:W-:-:S05]  /*4290*/  IADD3 R62, P0, R21, R108, RZ ;  /* 0x0000006c153e7210 */ /* 0x000fca0007f1e0ff */
[----:B------:R-:W-:Y:S01]  /*42a0*/  IMAD.X R63, R5, 0x1, R109, P0 ;  /* 0x00000001053f7824 */ /* 0x000fe200000e066d */
[----:B------:R-:W-:-:S05]  /*42b0*/  IADD3 R64, P0, R21, R108, RZ ;  /* 0x0000006c15407210 */ /* 0x000fca0007f1e0ff */
[----:B------:R-:W-:Y:S01]  /*42c0*/  IMAD.X R65, R5, 0x1, R109, P0 ;  /* 0x0000000105417824 */ /* 0x000fe200000e066d */
[----:B------:R-:W-:-:S05]  /*42d0*/  IADD3 R20, P0, R21, R14, RZ ;  /* 0x0000000e15147210 */ /* 0x000fca0007f1e0ff */
[----:B------:R-:W-:Y:S01]  /*42e0*/  IMAD.X R21, R5, 0x1, R15, P0 ;  /* 0x0000000105157824 */ /* 0x000fe200000e060f */
[----:B------:R-:W-:-:S04]  /*42f0*/  ISETP.GT.AND P0, PT, R4, 0x39, PT ;  /* 0x000000390400780c */ /* 0x000fc80003f04270 */
[----:B------:R-:W-:-:S13]  /*4300*/  ISETP.GT.AND P3, PT, R3, RZ, P0 ;  /* 0x000000ff0300720c */ /* 0x000fda0000764270 */
[----:B0-----:R-:W-:Y:S05]  /*4310*/  @!P3 BRA `(.L_x_89) ;  /* 0x000000000004b947 */ /* 0x001fea0003800000 */
[----:B------:R0:W5:Y:S02]  /*4320*/  LDG.E.LTC128B R118, desc[UR36][R8.64+0xe4] ;  /* 0x0000e42408767981 */ /* 0x000164000c1e1920 */
.L_x_89:
[----:B------:R-:W-:Y:S05]  /*4330*/  BSYNC B1 ;  /* 0x0000000000017941 */ /* 0x000fea0003800000 */
.L_x_88:
        /* <DEDUP_REMOVED lines=9> */
.L_x_91:
[----:B------:R-:W-:Y:S05]  /*43d0*/  BSYNC B1 ;  /* 0x0000000000017941 */ /* 0x000fea0003800000 */
.L_x_90:
        /* <DEDUP_REMOVED lines=9> */
.L_x_93:
[----:B------:R-:W-:Y:S05]  /*4470*/  BSYNC B1 ;  /* 0x0000000000017941 */ /* 0x000fea0003800000 */
.L_x_92:
[----:B-----5:R-:W-:-:S05]  /*4480*/  LOP3.LUT R5, R118, 0xffffe000, RZ, 0xc0, !PT ;  /* 0xffffe00076057812 */ /* 0x020fca00078ec0ff */
[----:B------:R-:W-:-:S04]  /*4490*/  FMUL R4, R5, R90 ;  /* 0x0000005a05047220 */ /* 0x000fc80000400000 */
[----:B------:R-:W-:-:S05]  /*44a0*/  FFMA R87, R87, R22, R4 ;  /* 0x0000001657577223 */ /* 0x000fca0000000004 */
[----:B------:R-:W-:-:S05]  /*44b0*/  F2FP.TF32.F32.PACK_B R87, R87 ;  /* 0x00000057ff57723e */ /* 0x000fca00024050ff */
[----:B------:R0:W-:Y:S01]  /*44c0*/  @P3 STG.E desc[UR36][R58.64+0xe4], R87 ;  /* 0x0000e4573a003986 */ /* 0x0001e2000c101924 */
[----:B------:R-:W-:-:S13]  /*44d0*/  ISETP.GT.AND P3, PT, R3, 0x80, P5 ;  /* 0x000000800300780c */ /* 0x000fda0002f64270 */
[----:B------:R-:W2:Y:S01]  /*44e0*/  @P3 LDG.E.LTC128B R118, desc[UR36][R60.64] ;  /* 0x000000243c763981 */ /* 0x000ea2000c1e1920 */
[----:B------:R-:W-:Y:S01]  /*44f0*/  BSSY B1, `(.L_x_94) ;  /* 0x000000a000017945 */ /* 0x000fe20003800000 */
[----:B--2---:R-:W-:-:S05]  /*4500*/  LOP3.LUT R5, R118, 0xffffe000, RZ, 0xc0, !PT ;  /* 0xffffe00076057812 */ /* 0x004fca00078ec0ff */
[----:B------:R-:W-:-:S04]  /*4510*/  FMUL R5, R5, R90 ;  /* 0x0000005a05057220 */ /* 0x000fc80000400000 */
[----:B------:R-:W-:-:S05]  /*4520*/  FFMA R5, R24, R22, R5 ;  /* 0x0000001618057223 */ /* 0x000fca0000000005 */
[----:B------:R-:W-:-:S05]  /*4530*/  F2FP.TF32.F32.PACK_B R5, R5 ;  /* 0x00000005ff05723e */ /* 0x000fca00024050ff */
[----:B------:R0:W-:Y:S01]  /*4540*/  @P3 STG.E desc[UR36][R20.64], R5 ;  /* 0x0000000514003986 */ /* 0x0001e2000c101924 */
[----:B------:R-:W-:-:S04]  /*4550*/  ISETP.NE.AND P3, PT, R119, RZ, PT ;  /* 0x000000ff7700720c */ /* 0x000fc80003f65270 */
[----:B------:R-:W-:-:S13]  /*4560*/  ISETP.GT.AND P3, PT, R3, 0x80, P3 ;  /* 0x000000800300780c */ /* 0x000fda0001f64270 */
[----:B0-----:R-:W-:Y:S05]  /*4570*/  @!P3 BRA `(.L_x_95) ;  /* 0x000000000004b947 */ /* 0x001fea0003800000 */
[----:B------:R0:W5:Y:S02]  /*4580*/  LDG.E.LTC128B R118, desc[UR36][R56.64+0x4] ;  /* 0x0000042438767981 */ /* 0x000164000c1e1920 */
.L_x_95:
[----:B------:R-:W-:Y:S05]  /*4590*/  BSYNC B1 ;  /* 0x0000000000017941 */ /* 0x000fea0003800000 */
.L_x_94:
[----:B-----5:R-:W-:Y:S01]  /*45a0*/  LOP3.LUT R5, R118, 0xffffe000, RZ, 0xc0, !PT ;  /* 0xffffe00076057812 */ /* 0x020fe200078ec0ff */
[----:B------:R-:W-:Y:S01]  /*45b0*/  BSSY B1, `(.L_x_96) ;  /* 0x000000a000017945 */ /* 0x000fe20003800000 */
[----:B------:R-:W-:-:S03]  /*45c0*/  ISETP.GT.AND P5, PT, R3, 0x88, P5 ;  /* 0x000000880300780c */ /* 0x000fc60002fa4270 */
[----:B------:R-:W-:Y:S01]  /*45d0*/  FMUL R4, R5, R90 ;  /* 0x0000005a05047220 */ /* 0x000fe20000400000 */
[----:B------:R-:W-:-:S03]  /*45e0*/  @P3 IMAD.MOV.U32 R5, RZ, RZ, R21 ;  /* 0x000000ffff053224 */ /* 0x000fc600078e0015 */
[----:B------:R-:W-:Y:S01]  /*45f0*/  FFMA R25, R25, R22, R4 ;  /* 0x0000001619197223 */ /* 0x000fe20000000004 */
[----:B------:R-:W-:-:S04]  /*4600*/  @P3 IMAD.MOV.U32 R4, RZ, RZ, R20 ;  /* 0x000000ffff043224 */ /* 0x000fc800078e0014 */
[----:B------:R-:W-:-:S05]  /*4610*/  F2FP.TF32.F32.PACK_B R25, R25 ;  /* 0x00000019ff19723e */ /* 0x000fca00024050ff */
[----:B------:R2:W-:Y:S01]  /*4620*/  @P3 STG.E desc[UR36][R4.64+0x4], R25 ;  /* 0x0000041904003986 */ /* 0x0005e2000c101924 */
[----:B------:R-:W-:Y:S05]  /*4630*/  @!P5 BRA `(.L_x_97) ;  /* 0x000000000004d947 */ /* 0x000fea0003800000 */
[----:B------:R0:W5:Y:S02]  /*4640*/  LDG.E.LTC128B R118, desc[UR36][R10.64] ;  /* 0x000000240a767981 */ /* 0x000164000c1e1920 */
.L_x_97:
[----:B------:R-:W-:Y:S05]  /*4650*/  BSYNC B1 ;  /* 0x0000000000017941 */ /* 0x000fea0003800000 */
.L_x_96:
[----:B--2--5:R-:W-:Y:S01]  /*4660*/  LOP3.LUT R5, R118, 0xffffe000, RZ, 0xc0, !PT ;  /* 0xffffe00076057812 */ /* 0x024fe200078ec0ff */
[----:B------:R-:W-:Y:S01]  /*4670*/  BSSY B1, `(.L_x_98) ;  /* 0x0000009000017945 */ /* 0x000fe20003800000 */
[----:B------:R-:W-:-:S03]  /*4680*/  ISETP.NE.AND P3, PT, R119, RZ, PT ;  /* 0x000000ff7700720c */ /* 0x000fc60003f65270 */
[----:B------:R-:W-:Y:S01]  /*4690*/  FMUL R5, R5, R90 ;  /* 0x0000005a05057220 */ /* 0x000fe20000400000 */
[----:B------:R-:W-:-:S03]  /*46a0*/  ISETP.GT.AND P3, PT, R3, 0x88, P3 ;  /* 0x000000880300780c */ /* 0x000fc60001f64270 */
[----:B------:R-:W-:-:S05]  /*46b0*/  FFMA R5, R26, R22, R5 ;  /* 0x000000161a057223 */ /* 0x000fca0000000005 */
[----:B------:R-:W-:-:S05]  /*46c0*/  F2FP.TF32.F32.PACK_B R5, R5 ;  /* 0x00000005ff05723e */ /* 0x000fca00024050ff */
[----:B------:R2:W-:Y:S01]  /*46d0*/  @P5 STG.E desc[UR36][R62.64], R5 ;  /* 0x000000053e005986 */ /* 0x0005e2000c101924 */
[----:B------:R-:W-:Y:S05]  /*46e0*/  @!P3 BRA `(.L_x_99) ;  /* 0x000000000004b947 */ /* 0x000fea0003800000 */
[----:B------:R0:W5:Y:S02]  /*46f0*/  LDG.E.LTC128B R118, desc[UR36][R12.64+0x4] ;  /* 0x000004240c767981 */ /* 0x000164000c1e1920 */
.L_x_99:
[----:B------:R-:W-:Y:S05]  /*4700*/  BSYNC B1 ;  /* 0x0000000000017941 */ /* 0x000fea0003800000 */
.L_x_98:
[----:B--2--5:R-:W-:Y:S01]  /*4710*/  LOP3.LUT R5, R118, 0xffffe000, RZ, 0xc0, !PT ;  /* 0xffffe00076057812 */ /* 0x024fe200078ec0ff */
[----:B------:R-:W-:Y:S01]  /*4720*/  BSSY B1, `(.L_x_100) ;  /* 0x0000009000017945 */ /* 0x000fe20003800000 */
[----:B------:R-:W-:-:S03]  /*4730*/  ISETP.NE.AND P5, PT, R120, RZ, PT ;  /* 0x000000ff7800720c */ /* 0x000fc60003fa5270 */
[----:B------:R-:W-:-:S04]  /*4740*/  FMUL R4, R5, R90 ;  /* 0x0000005a05047220 */ /* 0x000fc80000400000 */
[----:B------:R-:W-:-:S05]  /*4750*/  FFMA R27, R27, R22, R4 ;  /* 0x000000161b1b7223 */ /* 0x000fca0000000004 */
[----:B------:R-:W-:-:S05]  /*4760*/  F2FP.TF32.F32.PACK_B R27, R27 ;  /* 0x0000001bff1b723e */ /* 0x000fca00024050ff */
[----:B------:R2:W-:Y:S01]  /*4770*/  @P3 STG.E desc[UR36][R64.64+0x4], R27 ;  /* 0x0000041b40003986 */ /* 0x0005e2000c101924 */
[----:B------:R-:W-:-:S13]  /*4780*/  ISETP.GT.AND P3, PT, R3, 0x80, P5 ;  /* 0x000000800300780c */ /* 0x000fda0002f64270 */
[----:B--2---:R-:W-:Y:S05]  /*4790*/  @!P3 BRA `(.L_x_101) ;  /* 0x000000000004b947 */ /* 0x004fea0003800000 */
[----:B------:R2:W5:Y:S02]  /*47a0*/  LDG.E.LTC128B R118, desc[UR36][R56.64+0x20] ;  /* 0x0000202438767981 */ /* 0x000564000c1e1920 */
.L_x_101:
[----:B------:R-:W-:Y:S05]  /*47b0*/  BSYNC B1 ;  /* 0x0000000000017941 */ /* 0x000fea0003800000 */
.L_x_100:
[----:B-----5:R-:W-:Y:S01]  /*47c0*/  LOP3.LUT R5, R118, 0xffffe000, RZ, 0xc0, !PT ;  /* 0xffffe00076057812 */ /* 0x020fe200078ec0ff */
[----:B------:R-:W-:Y:S01]  /*47d0*/  @P3 IMAD.MOV.U32 R4, RZ, RZ, R20 ;  /* 0x000000ffff043224 */ /* 0x000fe200078e0014 */
[----:B------:R-:W-:Y:S01]  /*47e0*/  ISETP.NE.AND P5, PT, R121, RZ, PT ;  /* 0x000000ff7900720c */ /* 0x000fe20003fa5270 */
[----:B------:R-:W-:Y:S02]  /*47f0*/  BSSY B1, `(.L_x_102) ;  /* 0x0000009000017945 */ /* 0x000fe40003800000 */
[----:B------:R-:W-:-:S04]  /*4800*/  FMUL R5, R5, R90 ;  /* 0x0000005a05057220 */ /* 0x000fc80000400000 */
[----:B-1-3--:R-:W-:Y:S01]  /*4810*/  FFMA R9, R28, R22, R5 ;  /* 0x000000161c097223 */ /* 0x00afe20000000005 */
[----:B------:R-:W-:-:S04]  /*4820*/  @P3 IMAD.MOV.U32 R5, RZ, RZ, R21 ;  /* 0x000000ffff053224 */ /* 0x000fc800078e0015 */
[----:B------:R-:W-:-:S05]  /*4830*/  F2FP.TF32.F32.PACK_B R9, R9 ;  /* 0x00000009ff09723e */ /* 0x000fca00024050ff */
[----:B------:R1:W-:Y:S01]  /*4840*/  @P3 STG.E desc[UR36][R4.64+0x20], R9 ;  /* 0x0000200904003986 */ /* 0x0003e2000c101924 */
[----:B------:R-:W-:-:S13]  /*4850*/  ISETP.GT.AND P3, PT, R3, 0x80, P5 ;  /* 0x000000800300780c */ /* 0x000fda0002f64270 */
[----:B-1----:R-:W-:Y:S05]  /*4860*/  @!P3 BRA `(.L_x_103) ;  /* 0x000000000004b947 */ /* 0x002fea0003800000 */
[----:B------:R1:W5:Y:S02]  /*4870*/  LDG.E.LTC128B R118, desc[UR36][R56.64+0x24] ;  /* 0x0000242438767981 */ /* 0x000364000c1e1920 */
.L_x_103:
[----:B------:R-:W-:Y:S05]  /*4880*/  BSYNC B1 ;  /* 0x0000000000017941 */ /* 0x000fea0003800000 */
.L_x_102:
[----:B-----5:R-:W-:Y:S01]  /*4890*/  LOP3.LUT R5, R118, 0xffffe000, RZ, 0xc0, !PT ;  /* 0xffffe00076057812 */ /* 0x020fe200078ec0ff */
[----:B------:R-:W-:Y:S04]  /*48a0*/  BSSY B1, `(.L_x_104) ;  /* 0x000000b000017945 */ /* 0x000fe80003800000 */
[----:B------:R-:W-:Y:S01]  /*48b0*/  FMUL R4, R5, R90 ;  /* 0x0000005a05047220 */ /* 0x000fe20000400000 */
[----:B------:R-:W-:-:S03]  /*48c0*/  @P3 IMAD.MOV.U32 R5, RZ, RZ, R21 ;  /* 0x000000ffff053224 */ /* 0x000fc600078e0015 */
[----:B------:R-:W-:Y:S01]  /*48d0*/  FFMA R29, R29, R22, R4 ;  /* 0x000000161d1d7223 */ /* 0x000fe20000000004 */
[----:B------:R-:W-:-:S04]  /*48e0*/  @P3 IMAD.MOV.U32 R4, RZ, RZ, R20 ;  /* 0x000000ffff043224 */ /* 0x000fc800078e0014 */
[----:B------:R-:W-:-:S05]  /*48f0*/  F2FP.TF32.F32.PACK_B R29, R29 ;  /* 0x0000001dff1d723e */ /* 0x000fca00024050ff */
[----:B------:R3:W-:Y:S01]  /*4900*/  @P3 STG.E desc[UR36][R4.64+0x24], R29 ;  /* 0x0000241d04003986 */ /* 0x0007e2000c101924 */
[----:B------:R-:W-:-:S04]  /*4910*/  ISETP.NE.AND P3, PT, R120, RZ, PT ;  /* 0x000000ff7800720c */ /* 0x000fc80003f65270 */
[----:B------:R-:W-:-:S13]  /*4920*/  ISETP.GT.AND P3, PT, R3, 0x88, P3 ;  /* 0x000000880300780c */ /* 0x000fda0001f64270 */
[----:B---3--:R-:W-:Y:S05]  /*4930*/  @!P3 BRA `(.L_x_105) ;  /* 0x000000000004b947 */ /* 0x008fea0003800000 */
[----:B------:R3:W5:Y:S02]  /*4940*/  LDG.E.LTC128B R118, desc[UR36][R12.64+0x20] ;  /* 0x000020240c767981 */ /* 0x000764000c1e1920 */
.L_x_105:
[----:B------:R-:W-:Y:S05]  /*4950*/  BSYNC B1 ;  /* 0x0000000000017941 */ /* 0x000fea0003800000 */
.L_x_104:
        /* <DEDUP_REMOVED lines=9> */
.L_x_107:
[----:B------:R-:W-:Y:S05]  /*49f0*/  BSYNC B1 ;  /* 0x0000000000017941 */ /* 0x000fea0003800000 */
.L_x_106:
[----:B-----5:R-:W-:Y:S01]  /*4a00*/  LOP3.LUT R5, R118, 0xffffe000, RZ, 0xc0, !PT ;  /* 0xffffe00076057812 */ /* 0x020fe200078ec0ff */
[----:B------:R-:W-:Y:S01]  /*4a10*/  BSSY B1, `(.L_x_108) ;  /* 0x000000b000017945 */ /* 0x000fe20003800000 */
[----:B------:R-:W-:-:S03]  /*4a20*/  ISETP.NE.AND P5, PT, R104, RZ, PT ;  /* 0x000000ff6800720c */ /* 0x000fc60003fa5270 */
[----:B------:R-:W-:Y:S01]  /*4a30*/  FMUL R4, R5, R90 ;  /* 0x0000005a05047220 */ /* 0x000fe20000400000 */
[----:B------:R-:W-:-:S03]  /*4a40*/  @P3 IMAD.MOV.U32 R5, RZ, RZ, R7 ;  /* 0x000000ffff053224 */ /* 0x000fc600078e0007 */
[----:B------:R-:W-:Y:S01]  /*4a50*/  FFMA R31, R31, R22, R4 ;  /* 0x000000161f1f7223 */ /* 0x000fe20000000004 */
[----:B------:R-:W-:-:S04]  /*4a60*/  @P3 IMAD.MOV.U32 R4, RZ, RZ, R6 ;  /* 0x000000ffff043224 */ /* 0x000fc800078e0006 */
[----:B------:R-:W-:-:S05]  /*4a70*/  F2FP.TF32.F32.PACK_B R31, R31 ;  /* 0x0000001fff1f723e */ /* 0x000fca00024050ff */
[----:B------:R0:W-:Y:S01]  /*4a80*/  @P3 STG.E desc[UR36][R4.64+0x24], R31 ;  /* 0x0000241f04003986 */ /* 0x0001e2000c101924 */
[----:B------:R-:W-:-:S13]  /*4a90*/  ISETP.GT.AND P3, PT, R3, 0x80, P5 ;  /* 0x000000800300780c */ /* 0x000fda0002f64270 */
[----:B0-----:R-:W-:Y:S05]  /*4aa0*/  @!P3 BRA `(.L_x_109) ;  /* 0x000000000004b947 */ /* 0x001fea0003800000 */
[----:B------:R0:W5:Y:S02]  /*4ab0*/  LDG.E.LTC128B R118, desc[UR36][R56.64+0x40] ;  /* 0x0000402438767981 */ /* 0x000164000c1e1920 */
.L_x_109:
[----:B------:R-:W-:Y:S05]  /*4ac0*/  BSYNC B1 ;  /* 0x0000000000017941 */ /* 0x000fea0003800000 */
.L_x_108:
[----:B-----5:R-:W-:Y:S01]  /*4ad0*/  LOP3.LUT R5, R118, 0xffffe000, RZ, 0xc0, !PT ;  /* 0xffffe00076057812 */ /* 0x020fe200078ec0ff */
[----:B------:R-:W-:Y:S01]  /*4ae0*/  @P3 IMAD.MOV.U32 R4, RZ, RZ, R20 ;  /* 0x000000ffff043224 */ /* 0x000fe200078e0014 */
[----:B------:R-:W-:Y:S01]  /*4af0*/  ISETP.NE.AND P5, PT, R105, RZ, PT ;  /* 0x000000ff6900720c */ /* 0x000fe20003fa5270 */
[----:B------:R-:W-:Y:S02]  /*4b00*/  BSSY B1, `(.L_x_110) ;  /* 0x0000009000017945 */ /* 0x000fe40003800000 */
[----:B------:R-:W-:-:S04]  /*4b10*/  FMUL R5, R5, R90 ;  /* 0x0000005a05057220 */ /* 0x000fc80000400000 */
[----:B------:R-:W-:Y:S01]  /*4b20*/  FFMA R9, R32, R22, R5 ;  /* 0x0000001620097223 */ /* 0x000fe20000000005 */
[----:B------:R-:W-:-:S04]  /*4b30*/  @P3 IMAD.MOV.U32 R5, RZ, RZ, R21 ;  /* 0x000000ffff053224 */ /* 0x000fc800078e0015 */
[----:B------:R-:W-:-:S05]  /*4b40*/  F2FP.TF32.F32.PACK_B R9, R9 ;  /* 0x00000009ff09723e */ /* 0x000fca00024050ff */
[----:B------:R0:W-:Y:S01]  /*4b50*/  @P3 STG.E desc[UR36][R4.64+0x40], R9 ;  /* 0x0000400904003986 */ /* 0x0001e2000c101924 */
[----:B------:R-:W-:-:S13]  /*4b60*/  ISETP.GT.AND P3, PT, R3, 0x80, P5 ;  /* 0x000000800300780c */ /* 0x000fda0002f64270 */
[----:B0-----:R-:W-:Y:S05]  /*4b70*/  @!P3 BRA `(.L_x_111) ;  /* 0x000000000004b947 */ /* 0x001fea0003800000 */
[----:B------:R0:W5:Y:S02]  /*4b80*/  LDG.E.LTC128B R118, desc[UR36][R56.64+0x44] ;  /* 0x0000442438767981 */ /* 0x000164000c1e1920 */
.L_x_111:
[----:B------:R-:W-:Y:S05]  /*4b90*/  BSYNC B1 ;  /* 0x0000000000017941 */ /* 0x000fea0003800000 */
.L_x_110:
        /* <DEDUP_REMOVED lines=10> */
[----:B0-----:R-:W-:Y:S05]  /*4c40*/  @!P3 BRA `(.L_x_113) ;  /* 0x000000000004b947 */ /* 0x001fea0003800000 */
[----:B------:R0:W5:Y:S02]  /*4c50*/  LDG.E.LTC128B R118, desc[UR36][R12.64+0x40] ;  /* 0x000040240c767981 */ /* 0x000164000c1e1920 */
.L_x_113:
[----:B------:R-:W-:Y:S05]  /*4c60*/  BSYNC B1 ;  /* 0x0000000000017941 */ /* 0x000fea0003800000 */
.L_x_112:
[----:B-----5:R-:W-:Y:S01]  /*4c70*/  LOP3.LUT R5, R118, 0xffffe000, RZ, 0xc0, !PT ;  /* 0xffffe00076057812 */ /* 0x020fe200078ec0ff */
[----:B------:R-:W-:Y:S01]  /*4c80*/  @P3 IMAD.MOV.U32 R4, RZ, RZ, R6 ;  /* 0x000000ffff043224 */ /* 0x000fe200078e0006 */
[----:B------:R-:W-:Y:S03]  /*4c90*/  BSSY B1, `(.L_x_114) ;  /* 0x0000009000017945 */ /* 0x000fe60003800000 */
        /* <DEDUP_REMOVED lines=8> */
.L_x_115:
[----:B------:R-:W-:Y:S05]  /*4d20*/  BSYNC B1 ;  /* 0x0000000000017941 */ /* 0x000fea0003800000 */
.L_x_114:
        /* <DEDUP_REMOVED lines=12> */
.L_x_117:
[----:B------:R-:W-:Y:S05]  /*4df0*/  BSYNC B1 ;  /* 0x0000000000017941 */ /* 0x000fea0003800000 */
.L_x_116:
        /* <DEDUP_REMOVED lines=12> */
.L_x_119:
[----:B------:R-:W-:Y:S05]  /*4ec0*/  BSYNC B1 ;  /* 0x0000000000017941 */ /* 0x000fea0003800000 */
.L_x_118:
        /* <DEDUP_REMOVED lines=12> */
.L_x_121:
[----:B------:R-:W-:Y:S05]  /*4f90*/  BSYNC B1 ;  /* 0x0000000000017941 */ /* 0x000fea0003800000 */
.L_x_120:
        /* <DEDUP_REMOVED lines=11> */
.L_x_123:
[----:B------:R-:W-:Y:S05]  /*5050*/  BSYNC B1 ;  /* 0x0000000000017941 */ /* 0x000fea0003800000 */
.L_x_122:
        /* <DEDUP_REMOVED lines=12> */
.L_x_125:
[----:B------:R-:W-:Y:S05]  /*5120*/  BSYNC B1 ;  /* 0x0000000000017941 */ /* 0x000fea0003800000 */
.L_x_124:
        /* <DEDUP_REMOVED lines=12> */
.L_x_127:
[----:B------:R-:W-:Y:S05]  /*51f0*/  BSYNC B1 ;  /* 0x0000000000017941 */ /* 0x000fea0003800000 */
.L_x_126:
        /* <DEDUP_REMOVED lines=12> */
.L_x_129:
[----:B------:R-:W-:Y:S05]  /*52c0*/  BSYNC B1 ;  /* 0x0000000000017941 */ /* 0x000fea0003800000 */
.L_x_128:
        /* <DEDUP_REMOVED lines=11> */
.L_x_131:
[----:B------:R-:W-:Y:S05]  /*5380*/  BSYNC B1 ;  /* 0x0000000000017941 */ /* 0x000fea0003800000 */
.L_x_130:
        /* <DEDUP_REMOVED lines=12> */
.L_x_133:
[----:B------:R-:W-:Y:S05]  /*5450*/  BSYNC B1 ;  /* 0x0000000000017941 */ /* 0x000fea0003800000 */
.L_x_132:
        /* <DEDUP_REMOVED lines=11> */
.L_x_135:
[----:B------:R-:W-:Y:S05]  /*5510*/  BSYNC B1 ;  /* 0x0000000000017941 */ /* 0x000fea0003800000 */
.L_x_134:
        /* <DEDUP_REMOVED lines=11> */
.L_x_137:
[----:B------:R-:W-:Y:S05]  /*55d0*/  BSYNC B1 ;  /* 0x0000000000017941 */ /* 0x000fea0003800000 */
.L_x_136:
        /* <DEDUP_REMOVED lines=11> */
.L_x_139:
[----:B------:R-:W-:Y:S05]  /*5690*/  BSYNC B1 ;  /* 0x0000000000017941 */ /* 0x000fea0003800000 */
.L_x_138:
        /* <DEDUP_REMOVED lines=11> */
.L_x_141:
[----:B------:R-:W-:Y:S05]  /*5750*/  BSYNC B1 ;  /* 0x0000000000017941 */ /* 0x000fea0003800000 */
.L_x_140:
        /* <DEDUP_REMOVED lines=11> */
.L_x_143:
[----:B------:R-:W-:Y:S05]  /*5810*/  BSYNC B1 ;  /* 0x0000000000017941 */ /* 0x000fea0003800000 */
.L_x_142:
        /* <DEDUP_REMOVED lines=11> */
.L_x_145:
[----:B------:R-:W-:Y:S05]  /*58d0*/  BSYNC B1 ;  /* 0x0000000000017941 */ /* 0x000fea0003800000 */
.L_x_144:
[----:B0----5:R-:W-:Y:S01]  /*58e0*/  LOP3.LUT R5, R118, 0xffffe000, RZ, 0xc0, !PT ;  /* 0xffffe00076057812 */ /* 0x021fe200078ec0ff */
[----:B------:R-:W-:Y:S01]  /*58f0*/  @P6 IMAD.MOV.U32 R4, RZ, RZ, R6 ;  /* 0x000000ffff046224 */ /* 0x000fe200078e0006 */
[----:B------:R-:W-:Y:S01]  /*5900*/  ISETP.GT.AND P2, PT, R3, 0x88, P2 ;  /* 0x000000880300780c */ /* 0x000fe20001744270 */
[----:B------:R-:W-:Y:S02]  /*5910*/  BSSY B1, `(.L_x_146) ;  /* 0x0000008000017945 */ /* 0x000fe40003800000 */
[----:B------:R-:W-:-:S04]  /*5920*/  FMUL R5, R5, R90 ;  /* 0x0000005a05057220 */ /* 0x000fc80000400000 */
[----:B------:R-:W-:Y:S01]  /*5930*/  FFMA R9, R50, R22, R5 ;  /* 0x0000001632097223 */ /* 0x000fe20000000005 */
[----:B------:R-:W-:-:S04]  /*5940*/  @P6 IMAD.MOV.U32 R5, RZ, RZ, R7 ;  /* 0x000000ffff056224 */ /* 0x000fc800078e0007 */
[----:B------:R-:W-:-:S05]  /*5950*/  F2FP.TF32.F32.PACK_B R9, R9 ;  /* 0x00000009ff09723e */ /* 0x000fca00024050ff */
[----:B------:R0:W-:Y:S01]  /*5960*/  @P6 STG.E desc[UR36][R4.64+0xc0], R9 ;  /* 0x0000c00904006986 */ /* 0x0001e2000c101924 */
[----:B------:R-:W-:Y:S05]  /*5970*/  @!P2 BRA `(.L_x_147) ;  /* 0x000000000004a947 */ /* 0x000fea0003800000 */
[----:B------:R0:W5:Y:S02]  /*5980*/  LDG.E.LTC128B R118, desc[UR36][R12.64+0xc4] ;  /* 0x0000c4240c767981 */ /* 0x000164000c1e1920 */
.L_x_147:
[----:B------:R-:W-:Y:S05]  /*5990*/  BSYNC B1 ;  /* 0x0000000000017941 */ /* 0x000fea0003800000 */
.L_x_146:
[----:B0----5:R-:W-:Y:S01]  /*59a0*/  LOP3.LUT R5, R118, 0xffffe000, RZ, 0xc0, !PT ;  /* 0xffffe00076057812 */ /* 0x021fe200078ec0ff */
        /* <DEDUP_REMOVED lines=10> */
.L_x_149:
[----:B------:R-:W-:Y:S05]  /*5a50*/  BSYNC B1 ;  /* 0x0000000000017941 */ /* 0x000fea0003800000 */
.L_x_148:
        /* <DEDUP_REMOVED lines=11> */
.L_x_151:
[----:B------:R-:W-:Y:S05]  /*5b10*/  BSYNC B1 ;  /* 0x0000000000017941 */ /* 0x000fea0003800000 */
.L_x_150:
[----:B0----5:R-:W-:Y:S01]  /*5b20*/  LOP3.LUT R5, R118, 0xffffe000, RZ, 0xc0, !PT ;  /* 0xffffe00076057812 */ /* 0x021fe200078ec0ff */
[----:B------:R-:W-:Y:S01]  /*5b30*/  BSSY B1, `(.L_x_152) ;  /* 0x0000008000017945 */ /* 0x000fe20003800000 */
[----:B------:R-:W-:-:S03]  /*5b40*/  ISETP.GT.AND P1, PT, R3, 0x88, P1 ;  /* 0x000000880300780c */ /* 0x000fc60000f24270 */
[----:B------:R-:W-:-:S04]  /*5b50*/  FMUL R4, R5, R90 ;  /* 0x0000005a05047220 */ /* 0x000fc80000400000 */
[----:B------:R-:W-:-:S05]  /*5b60*/  FFMA R53, R53, R22, R4 ;  /* 0x0000001635357223 */ /* 0x000fca0000000004 */
[----:B------:R-:W-:-:S05]  /*5b70*/  F2FP.TF32.F32.PACK_B R53, R53 ;  /* 0x00000035ff35723e */ /* 0x000fca00024050ff */
[----:B------:R0:W-:Y:S01]  /*5b80*/  @P2 STG.E desc[UR36][R20.64+0xe4], R53 ;  /* 0x0000e43514002986 */ /* 0x0001e2000c101924 */
[----:B------:R-:W-:Y:S05]  /*5b90*/  @!P1 BRA `(.L_x_153) ;  /* 0x0000000000049947 */ /* 0x000fea0003800000 */
[----:B------:R0:W5:Y:S02]  /*5ba0*/  LDG.E.LTC128B R118, desc[UR36][R12.64+0xe0] ;  /* 0x0000e0240c767981 */ /* 0x000164000c1e1920 */
.L_x_153:
[----:B------:R-:W-:Y:S05]  /*5bb0*/  BSYNC B1 ;  /* 0x0000000000017941 */ /* 0x000fea0003800000 */
.L_x_152:
[----:B-----5:R-:W-:Y:S01]  /*5bc0*/  LOP3.LUT R5, R118, 0xffffe000, RZ, 0xc0, !PT ;  /* 0xffffe00076057812 */ /* 0x020fe200078ec0ff */
        /* <DEDUP_REMOVED lines=10> */
.L_x_155:
[----:B------:R-:W-:Y:S05]  /*5c70*/  BSYNC B1 ;  /* 0x0000000000017941 */ /* 0x000fea0003800000 */
.L_x_154:
[----:B------:R-:W-:Y:S05]  /*5c80*/  @!P0 BRA `(.L_x_156) ;  /* 0x0000001400688947 */ /* 0x000fea0003800000 */
[----:B-----5:R-:W-:-:S05]  /*5c90*/  LOP3.LUT R3, R118, 0xffffe000, RZ, 0xc0, !PT ;  /* 0xffffe00076037812 */ /* 0x020fca00078ec0ff */
[----:B0-----:R-:W-:-:S04]  /*5ca0*/  FMUL R4, R3, R90 ;  /* 0x0000005a03047220 */ /* 0x001fc80000400000 */
[----:B------:R-:W-:-:S05]  /*5cb0*/  FFMA R55, R55, R22, R4 ;  /* 0x0000001637377223 */ /* 0x000fca0000000004 */
[----:B------:R-:W-:-:S05]  /*5cc0*/  F2FP.TF32.F32.PACK_B R55, R55 ;  /* 0x00000037ff37723e */ /* 0x000fca00024050ff */
[----:B------:R0:W-:Y:S01]  /*5cd0*/  STG.E desc[UR36][R6.64+0xe4], R55 ;  /* 0x0000e43706007986 */ /* 0x0001e2000c101924 */
[----:B------:R-:W-:Y:S05]  /*5ce0*/  BRA `(.L_x_156) ;  /* 0x0000001400507947 */ /* 0x000fea0003800000 */
.L_x_33:
[----:B------:R-:W-:Y:S01]  /*5cf0*/  ISETP.GT.AND P4, PT, R4, 0x1, PT ;  /* 0x000000010400780c */ /* 0x000fe20003f84270 */
[----:B------:R-:W-:Y:S01]  /*5d00*/  ULDC.64 UR4, c[0x0][0x5c0] ;  /* 0x0001700000047ab9 */ /* 0x000fe20000000a00 */
[-C--:B------:R-:W-:Y:S01]  /*5d10*/  FMUL R5, R56, R22.reuse ;  /* 0x0000001638057220 */ /* 0x080fe20000400000 */
[C---:B------:R-:W-:Y:S01]  /*5d20*/  LEA R8, P2, R102.reuse, UR4, 0x2 ;  /* 0x0000000466087c11 */ /* 0x040fe2000f8410ff */
[-C--:B------:R-:W-:Y:S01]  /*5d30*/  FMUL R57, R57, R22.reuse ;  /* 0x0000001639397220 */ /* 0x080fe20000400000 */
[----:B------:R-:W-:Y:S01]  /*5d40*/  ISETP.GT.AND P1, PT, R3, RZ, P4 ;  /* 0x000000ff0300720c */ /* 0x000fe20002724270 */
[----:B------:R-:W-:Y:S01]  /*5d50*/  IMAD.SHL.U32 R15, R91, 0x4, RZ ;  /* 0x000000045b0f7824 */ /* 0x000fe200078e00ff */
[----:B------:R-:W-:Y:S01]  /*5d60*/  LEA.HI.X R9, R102, UR5, R115, 0x2, P2 ;  /* 0x0000000566097c11 */ /* 0x000fe200090f1473 */
[----:B------:R-:W-:Y:S01]  /*5d70*/  IMAD.SHL.U32 R103, R92, 0x4, RZ ;  /* 0x000000045c677824 */ /* 0x000fe200078e00ff */
[----:B------:R-:W-:Y:S01]  /*5d80*/  F2FP.TF32.F32.PACK_B R5, R5 ;  /* 0x00000005ff05723e */ /* 0x000fe200024050ff */
[-C--:B------:R-:W-:Y:S01]  /*5d90*/  FMUL R13, R58, R22.reuse ;  /* 0x000000163a0d7220 */ /* 0x080fe20000400000 */
[----:B------:R-:W-:Y:S01]  /*5da0*/  F2FP.TF32.F32.PACK_B R57, R57 ;  /* 0x00000039ff39723e */ /* 0x000fe200024050ff */
[-C--:B------:R-:W-:Y:S01]  /*5db0*/  FMUL R59, R59, R22.reuse ;  /* 0x000000163b3b7220 */ /* 0x080fe20000400000 */
[----:B------:R-:W-:Y:S01]  /*5dc0*/  SHF.L.U64.HI R7, R91, 0x2, R94 ;  /* 0x000000025b077819 */ /* 0x000fe2000001025e */
[----:B------:R0:W-:Y:S01]  /*5dd0*/  @P0 STG.E desc[UR36][R8.64], R5 ;  /* 0x0000000508000986 */ /* 0x0001e2000c101924 */
[----:B------:R-:W-:Y:S01]  /*5de0*/  ISETP.GT.AND P0, PT, R3, 0x8, P5 ;  /* 0x000000080300780c */ /* 0x000fe20002f04270 */
[----:B------:R-:W-:Y:S01]  /*5df0*/  FMUL R61, R61, R22 ;  /* 0x000000163d3d7220 */ /* 0x000fe20000400000 */
[----:B------:R-:W-:Y:S01]  /*5e00*/  SHF.L.U64.HI R23, R92, 0x2, R93 ;  /* 0x000000025c177819 */ /* 0x000fe2000001025d */
[----:B------:R-:W-:Y:S01]  /*5e10*/  @P1 STG.E desc[UR36][R8.64+0x4], R57 ;  /* 0x0000043908001986 */ /* 0x000fe2000c101924 */
[----:B------:R-:W-:Y:S01]  /*5e20*/  IADD3 R10, P1, R15, R8, RZ ;  /* 0x000000080f0a7210 */ /* 0x000fe20007f3e0ff */
[-C--:B------:R-:W-:Y:S01]  /*5e30*/  FMUL R63, R63, R22.reuse ;  /* 0x000000163f3f7220 */ /* 0x080fe20000400000 */
[----:B------:R-:W-:Y:S01]  /*5e40*/  F2FP.TF32.F32.PACK_B R13, R13 ;  /* 0x0000000dff0d723e */ /* 0x000fe200024050ff */
[----:B------:R-:W-:Y:S01]  /*5e50*/  FMUL R65, R65, R22 ;  /* 0x0000001641417220 */ /* 0x000fe20000400000 */
[----:B------:R-:W-:Y:S01]  /*5e60*/  ISETP.GT.AND P3, PT, R4, 0x8, PT ;  /* 0x000000080400780c */ /* 0x000fe20003f64270 */
[----:B------:R-:W-:Y:S01]  /*5e70*/  IMAD.X R11, R7, 0x1, R9, P1 ;  /* 0x00000001070b7824 */ /* 0x000fe200008e0609 */
[----:B------:R-:W-:Y:S01]  /*5e80*/  IADD3 R6, P1, P2, R103, R8, R15 ;  /* 0x0000000867067210 */ /* 0x000fe20007a3e00f */
[-C--:B0-----:R-:W-:Y:S01]  /*5e90*/  FMUL R5, R60, R22.reuse ;  /* 0x000000163c057220 */ /* 0x081fe20000400000 */
[----:B------:R-:W-:Y:S01]  /*5ea0*/  F2FP.TF32.F32.PACK_B R59, R59 ;  /* 0x0000003bff3b723e */ /* 0x000fe200024050ff */
[-C--:B------:R-:W-:Y:S01]  /*5eb0*/  FMUL R67, R67, R22.reuse ;  /* 0x0000001643437220 */ /* 0x080fe20000400000 */
[----:B------:R-:W-:Y:S01]  /*5ec0*/  IADD3.X R7, R23, R9, R7, P1, P2 ;  /* 0x0000000917077210 */ /* 0x000fe20000fe4407 */
[----:B------:R0:W-:Y:S01]  /*5ed0*/  @P0 STG.E desc[UR36][R10.64], R13 ;  /* 0x0000000d0a000986 */ /* 0x0001e2000c101924 */
[----:B------:R-:W-:Y:S01]  /*5ee0*/  ISETP.GT.AND P1, PT, R3, 0x8, P4 ;  /* 0x000000080300780c */ /* 0x000fe20002724270 */
[-C--:B------:R-:W-:Y:S01]  /*5ef0*/  FMUL R69, R69, R22.reuse ;  /* 0x0000001645457220 */ /* 0x080fe20000400000 */
[----:B------:R-:W-:Y:S01]  /*5f00*/  ISETP.GT.AND P0, PT, R3, RZ, P3 ;  /* 0x000000ff0300720c */ /* 0x000fe20001f04270 */
[-C--:B------:R-:W-:Y:S01]  /*5f10*/  FMUL R71, R71, R22.reuse ;  /* 0x0000001647477220 */ /* 0x080fe20000400000 */
[----:B------:R-:W-:Y:S01]  /*5f20*/  F2FP.TF32.F32.PACK_B R5, R5 ;  /* 0x00000005ff05723e */ /* 0x000fe200024050ff */
[-C--:B------:R-:W-:Y:S01]  /*5f30*/  FMUL R73, R73, R22.reuse ;  /* 0x0000001649497220 */ /* 0x080fe20000400000 */
[----:B------:R-:W-:Y:S01]  /*5f40*/  ISETP.GT.AND P2, PT, R4, 0x9, PT ;  /* 0x000000090400780c */ /* 0x000fe20003f44270 */
[-C--:B------:R-:W-:Y:S01]  /*5f50*/  FMUL R75, R75, R22.reuse ;  /* 0x000000164b4b7220 */ /* 0x080fe20000400000 */
[----:B------:R-:W-:Y:S01]  /*5f60*/  F2FP.TF32.F32.PACK_B R61, R61 ;  /* 0x0000003dff3d723e */ /* 0x000fe200024050ff */
[-C--:B------:R-:W-:Y:S01]  /*5f70*/  FMUL R77, R77, R22.reuse ;  /* 0x000000164d4d7220 */ /* 0x080fe20000400000 */
[----:B------:R-:W-:Y:S01]  /*5f80*/  F2FP.TF32.F32.PACK_B R63, R63 ;  /* 0x0000003fff3f723e */ /* 0x000fe200024050ff */
[-C--:B0-----:R-:W-:Y:S01]  /*5f90*/  FMUL R13, R62, R22.reuse ;  /* 0x000000163e0d7220 */ /* 0x081fe20000400000 */
[----:B------:R-:W-:Y:S01]  /*5fa0*/  F2FP.TF32.F32.PACK_B R65, R65 ;  /* 0x00000041ff41723e */ /* 0x000fe200024050ff */
[----:B------:R-:W-:Y:S01]  /*5fb0*/  @P1 STG.E desc[UR36][R10.64+0x4], R59 ;  /* 0x0000043b0a001986 */ /* 0x000fe2000c101924 */
[----:B------:R-:W-:Y:S01]  /*5fc0*/  ISETP.GT.AND P1, PT, R4, 0x11, PT ;  /* 0x000000110400780c */ /* 0x000fe20003f24270 */
[-C--:B------:R-:W-:Y:S01]  /*5fd0*/  FMUL R79, R79, R22.reuse ;  /* 0x000000164f4f7220 */ /* 0x080fe20000400000 */
[----:B------:R-:W-:Y:S01]  /*5fe0*/  F2FP.TF32.F32.PACK_B R13, R13 ;  /* 0x0000000dff0d723e */ /* 0x000fe200024050ff */
[----:B------:R0:W-:Y:S01]  /*5ff0*/  @P0 STG.E desc[UR36][R8.64+0x20], R5 ;  /* 0x0000200508000986 */ /* 0x0001e2000c101924 */
[----:B------:R-:W-:Y:S01]  /*6000*/  ISETP.GT.AND P0, PT, R3, RZ, P2 ;  /* 0x000000ff0300720c */ /* 0x000fe20001704270 */
[-C--:B------:R-:W-:Y:S01]  /*6010*/  FMUL R81, R81, R22.reuse ;  /* 0x0000001651517220 */ /* 0x080fe20000400000 */
[----:B------:R-:W-:Y:S01]  /*6020*/  F2FP.TF32.F32.PACK_B R67, R67 ;  /* 0x00000043ff43723e */ /* 0x000fe200024050ff */
        /* <DEDUP_REMOVED lines=8> */
[-C--:B0-----:R-:W-:Y:S01]  /*60b0*/  FMUL R5, R64, R22.reuse ;  /* 0x0000001640057220 */ /* 0x081fe20000400000 */
[C---:B------:R-:W-:Y:S01]  /*60c0*/  ISETP.GT.AND P4, PT, R4.reuse, 0x29, PT ;  /* 0x000000290400780c */ /* 0x040fe20003f84270 */
[----:B------:R-:W-:Y:S01]  /*60d0*/  @P0 STG.E desc[UR36][R8.64+0x24], R61 ;  /* 0x0000243d08000986 */ /* 0x000fe2000c101924 */
[----:B------:R-:W-:Y:S01]  /*60e0*/  ISETP.GT.AND P0, PT, R3, 0x8, P3 ;  /* 0x000000080300780c */ /* 0x000fe20001f04270 */
[-C--:B------:R-:W-:Y:S01]  /*60f0*/  FMUL R27, R27, R22.reuse ;  /* 0x000000161b1b7220 */ /* 0x080fe20000400000 */
[----:B------:R-:W-:Y:S01]  /*6100*/  F2FP.TF32.F32.PACK_B R5, R5 ;  /* 0x00000005ff05723e */ /* 0x000fe200024050ff */
[-C--:B------:R-:W-:Y:S01]  /*6110*/  FMUL R29, R29, R22.reuse ;  /* 0x000000161d1d7220 */ /* 0x080fe20000400000 */
[----:B------:R-:W-:Y:S01]  /*6120*/  F2FP.TF32.F32.PACK_B R77, R77 ;  /* 0x0000004dff4d723e */ /* 0x000fe200024050ff */
[-C--:B------:R-:W-:Y:S01]  /*6130*/  FMUL R31, R31, R22.reuse ;  /* 0x000000161f1f7220 */ /* 0x080fe20000400000 */
[----:B------:R-:W-:Y:S01]  /*6140*/  F2FP.TF32.F32.PACK_B R79, R79 ;  /* 0x0000004fff4f723e */ /* 0x000fe200024050ff */
[-C--:B------:R-:W-:Y:S01]  /*6150*/  FMUL R33, R33, R22.reuse ;  /* 0x0000001621217220 */ /* 0x080fe20000400000 */
[C---:B------:R-:W-:Y:S01]  /*6160*/  ISETP.GT.AND P3, PT, R4.reuse, 0x31, PT ;  /* 0x000000310400780c */ /* 0x040fe20003f64270 */
[-C--:B------:R-:W-:Y:S01]  /*6170*/  FMUL R35, R35, R22.reuse ;  /* 0x0000001623237220 */ /* 0x080fe20000400000 */
[----:B------:R-:W-:Y:S01]  /*6180*/  F2FP.TF32.F32.PACK_B R81, R81 ;  /* 0x00000051ff51723e */ /* 0x000fe200024050ff */
[-C--:B------:R-:W-:Y:S01]  /*6190*/  FMUL R37, R37, R22.reuse ;  /* 0x0000001625257220 */ /* 0x080fe20000400000 */
[----:B------:R-:W-:Y:S01]  /*61a0*/  F2FP.TF32.F32.PACK_B R83, R83 ;  /* 0x00000053ff53723e */ /* 0x000fe200024050ff */
[----:B------:R0:W-:Y:S01]  /*61b0*/  @P0 STG.E desc[UR36][R10.64+0x20], R13 ;  /* 0x0000200d0a000986 */ /* 0x0001e2000c101924 */
[----:B------:R-:W-:Y:S01]  /*61c0*/  ISETP.GT.AND P0, PT, R3, 0x8, P2 ;  /* 0x000000080300780c */ /* 0x000fe20001704270 */
[-C--:B------:R-:W-:Y:S01]  /*61d0*/  FMUL R39, R39, R22.reuse ;  /* 0x0000001627277220 */ /* 0x080fe20000400000 */
[----:B------:R-:W-:Y:S01]  /*61e0*/  ISETP.GT.AND P2, PT, R4, 0x10, PT ;  /* 0x000000100400780c */ /* 0x000fe20003f44270 */
        /* <DEDUP_REMOVED lines=9> */
[----:B------:R-:W-:Y:S01]  /*6280*/  F2FP.TF32.F32.PACK_B R29, R29 ;  /* 0x0000001dff1d723e */ /* 0x000fe200024050ff */
[----:B------:R-:W-:Y:S01]  /*6290*/  @P0 STG.E desc[UR36][R10.64+0x24], R63 ;  /* 0x0000243f0a000986 */ /* 0x000fe2000c101924 */
[----:B------:R-:W-:Y:S01]  /*62a0*/  ISETP.GT.AND P0, PT, R3, RZ, P2 ;  /* 0x000000ff0300720c */ /* 0x000fe20001704270 */
[-C--:B------:R-:W-:Y:S01]  /*62b0*/  FMUL R49, R49, R22.reuse ;  /* 0x0000001631317220 */ /* 0x080fe20000400000 */
[----:B------:R-:W-:Y:S01]  /*62c0*/  F2FP.TF32.F32.PACK_B R13, R13 ;  /* 0x0000000dff0d723e */ /* 0x000fe200024050ff */
[-C--:B------:R-:W-:Y:S01]  /*62d0*/  FMUL R51, R51, R22.reuse ;  /* 0x0000001633337220 */ /* 0x080fe20000400000 */
[----:B------:R-:W-:Y:S01]  /*62e0*/  F2FP.TF32.F32.PACK_B R31, R31 ;  /* 0x0000001fff1f723e */ /* 0x000fe200024050ff */
[-C--:B------:R-:W-:Y:S01]  /*62f0*/  FMUL R53, R53, R22.reuse ;  /* 0x0000001635357220 */ /* 0x080fe20000400000 */
[----:B------:R-:W-:Y:S01]  /*6300*/  F2FP.TF32.F32.PACK_B R33, R33 ;  /* 0x00000021ff21723e */ /* 0x000fe200024050ff */
[----:B------:R-:W-:Y:S01]  /*6310*/  FMUL R55, R55, R22 ;  /* 0x0000001637377220 */ /* 0x000fe20000400000 */
[----:B------:R-:W-:-:S02]  /*6320*/  F2FP.TF32.F32.PACK_B R35, R35 ;  /* 0x00000023ff23723e */ /* 0x000fc400024050ff */
[----:B------:R-:W-:Y:S02]  /*6330*/  F2FP.TF32.F32.PACK_B R37, R37 ;  /* 0x00000025ff25723e */ /* 0x000fe400024050ff */
[----:B------:R-:W-:Y:S01]  /*6340*/  F2FP.TF32.F32.PACK_B R39, R39 ;  /* 0x00000027ff27723e */ /* 0x000fe200024050ff */
[----:B------:R0:W-:Y:S01]  /*6350*/  @P0 STG.E desc[UR36][R8.64+0x40], R5 ;  /* 0x0000400508000986 */ /* 0x0001e2000c101924 */
[----:B------:R-:W-:Y:S02]  /*6360*/  ISETP.GT.AND P0, PT, R3, RZ, P1 ;  /* 0x000000ff0300720c */ /* 0x000fe40000f04270 */
[----:B------:R-:W-:Y:S02]  /*6370*/  F2FP.TF32.F32.PACK_B R41, R41 ;  /* 0x00000029ff29723e */ /* 0x000fe400024050ff */
[----:B------:R-:W-:Y:S02]  /*6380*/  F2FP.TF32.F32.PACK_B R43, R43 ;  /* 0x0000002bff2b723e */ /* 0x000fe400024050ff */
[----:B------:R-:W-:-:S02]  /*6390*/  F2FP.TF32.F32.PACK_B R45, R45 ;  /* 0x0000002dff2d723e */ /* 0x000fc400024050ff */
[----:B------:R-:W-:Y:S02]  /*63a0*/  F2FP.TF32.F32.PACK_B R47, R47 ;  /* 0x0000002fff2f723e */ /* 0x000fe400024050ff */
[----:B------:R-:W-:Y:S01]  /*63b0*/  F2FP.TF32.F32.PACK_B R49, R49 ;  /* 0x00000031ff31723e */ /* 0x000fe200024050ff */
[----:B0-----:R-:W-:Y:S01]  /*63c0*/  FMUL R5, R68, R22 ;  /* 0x0000001644057220 */ /* 0x001fe20000400000 */
[----:B------:R-:W-:Y:S01]  /*63d0*/  F2FP.TF32.F32.PACK_B R51, R51 ;  /* 0x00000033ff33723e */ /* 0x000fe200024050ff */
[----:B------:R-:W-:Y:S01]  /*63e0*/  @P0 STG.E desc[UR36][R8.64+0x44], R65 ;  /* 0x0000444108000986 */ /* 0x000fe2000c101924 */
[----:B------:R-:W-:Y:S02]  /*63f0*/  ISETP.GT.AND P0, PT, R3, 0x8, P2 ;  /* 0x000000080300780c */ /* 0x000fe40001704270 */
[----:B------:R-:W-:Y:S02]  /*6400*/  ISETP.GT.AND P2, PT, R4, 0x18, PT ;  /* 0x000000180400780c */ /* 0x000fe40003f44270 */
[----:B------:R-:W-:-:S02]  /*6410*/  F2FP.TF32.F32.PACK_B R5, R5 ;  /* 0x00000005ff05723e */ /* 0x000fc400024050ff */
[----:B------:R-:W-:Y:S02]  /*6420*/  F2FP.TF32.F32.PACK_B R53, R53 ;  /* 0x00000035ff35723e */ /* 0x000fe400024050ff */
[----:B------:R-:W-:-:S05]  /*6430*/  F2FP.TF32.F32.PACK_B R55, R55 ;  /* 0x00000037ff37723e */ /* 0x000fca00024050ff */
[----:B------:R0:W-:Y:S01]  /*6440*/  @P0 STG.E desc[UR36][R10.64+0x40], R13 ;  /* 0x0000400d0a000986 */ /* 0x0001e2000c101924 */
[----:B------:R-:W-:Y:S02]  /*6450*/  ISETP.GT.AND P0, PT, R3, 0x8, P1 ;  /* 0x000000080300780c */ /* 0x000fe40000f04270 */
[----:B------:R-:W-:Y:S01]  /*6460*/  ISETP.GT.AND P1, PT, R4, 0x19, PT ;  /* 0x000000190400780c */ /* 0x000fe20003f24270 */
[----:B0-----:R-:W-:-:S10]  /*6470*/  FMUL R13, R70, R22 ;  /* 0x00000016460d7220 */ /* 0x001fd40000400000 */
[----:B------:R-:W-:Y:S01]  /*6480*/  @P0 STG.E desc[UR36][R10.64+0x44], R67 ;  /* 0x000044430a000986 */ /* 0x000fe2000c101924 */
[----:B------:R-:W-:Y:S02]  /*6490*/  ISETP.GT.AND P0, PT, R3, RZ, P2 ;  /* 0x000000ff0300720c */ /* 0x000fe40001704270 */
[----:B------:R-:W-:-:S11]  /*64a0*/  F2FP.TF32.F32.PACK_B R13, R13 ;  /* 0x0000000dff0d723e */ /* 0x000fd600024050ff */
[----:B------:R0:W-:Y:S01]  /*64b0*/  @P0 STG.E desc[UR36][R8.64+0x60], R5 ;  /* 0x0000600508000986 */ /* 0x0001e2000c101924 */
[----:B------:R-:W-:Y:S01]  /*64c0*/  ISETP.GT.AND P0, PT, R3, RZ, P1 ;  /* 0x000000ff0300720c */ /* 0x000fe20000f04270 */
[----:B0-----:R-:W-:-:S12]  /*64d0*/  FMUL R5, R72, R22 ;  /* 0x0000001648057220 */ /* 0x001fd80000400000 */
[----:B------:R-:W-:Y:S01]  /*64e0*/  @P0 STG.E desc[UR36][R8.64+0x64], R69 ;  /* 0x0000644508000986 */ /* 0x000fe2000c101924 */
[----:B------:R-:W-:Y:S02]  /*64f0*/  ISETP.GT.AND P0, PT, R3, 0x8, P2 ;  /* 0x000000080300780c */ /* 0x000fe40001704270 */
[----:B------:R-:W-:Y:S02]  /*6500*/  ISETP.GT.AND P2, PT, R4, 0x20, PT ;  /* 0x000000200400780c */ /* 0x000fe40003f44270 */
[----:B------:R-:W-:-:S09]  /*6510*/  F2FP.TF32.F32.PACK_B R5, R5 ;  /* 0x00000005ff05723e */ /* 0x000fd200024050ff */
        /* <DEDUP_REMOVED lines=12> */
[----:B------:R-:W-:Y:S02]  /*65e0*/  F2FP.TF32.F32.PACK_B R5, R5 ;  /* 0x00000005ff05723e */ /* 0x000fe400024050ff */
[----:B------:R-:W-:-:S09]  /*65f0*/  ISETP.GT.AND P2, PT, R4, 0x38, PT ;  /* 0x000000380400780c */ /* 0x000fd20003f44270 */
        /* <DEDUP_REMOVED lines=12> */
[----:B------:R-:W-:-:S11]  /*66c0*/  F2FP.TF32.F32.PACK_B R5, R5 ;  /* 0x00000005ff05723e */ /* 0x000fd600024050ff */
[----:B------:R0:W-:Y:S01]  /*66d0*/  @P0 STG.E desc[UR36][R10.64+0xa0], R13 ;  /* 0x0000a00d0a000986 */ /* 0x0001e2000c101924 */
[----:B------:R-:W-:Y:S01]  /*66e0*/  ISETP.GT.AND P0, PT, R3, 0x8, P4 ;  /* 0x000000080300780c */ /* 0x000fe20002704270 */
[----:B0-----:R-:W-:-:S12]  /*66f0*/  FMUL R13, R82, R22 ;  /* 0x00000016520d7220 */ /* 0x001fd80000400000 */
[----:B------:R-:W-:Y:S01]  /*6700*/  @P0 STG.E desc[UR36][R10.64+0xa4], R79 ;  /* 0x0000a44f0a000986 */ /* 0x000fe2000c101924 */
[----:B------:R-:W-:Y:S02]  /*6710*/  ISETP.GT.AND P0, PT, R4, 0x30, PT ;  /* 0x000000300400780c */ /* 0x000fe40003f04270 */
[----:B------:R-:W-:Y:S02]  /*6720*/  F2FP.TF32.F32.PACK_B R13, R13 ;  /* 0x0000000dff0d723e */ /* 0x000fe400024050ff */
[----:B------:R-:W-:-:S13]  /*6730*/  ISETP.GT.AND P1, PT, R3, RZ, P0 ;  /* 0x000000ff0300720c */ /* 0x000fda0000724270 */
[----:B------:R0:W-:Y:S01]  /*6740*/  @P1 STG.E desc[UR36][R8.64+0xc0], R5 ;  /* 0x0000c00508001986 */ /* 0x0001e2000c101924 */
[----:B------:R-:W-:Y:S01]  /*6750*/  ISETP.GT.AND P1, PT, R3, RZ, P3 ;  /* 0x000000ff0300720c */ /* 0x000fe20001f24270 */
[----:B0-----:R-:W-:-:S12]  /*6760*/  FMUL R5, R84, R22 ;  /* 0x0000001654057220 */ /* 0x001fd80000400000 */
[----:B------:R-:W-:Y:S01]  /*6770*/  @P1 STG.E desc[UR36][R8.64+0xc4], R81 ;  /* 0x0000c45108001986 */ /* 0x000fe2000c101924 */
[----:B------:R-:W-:Y:S02]  /*6780*/  ISETP.GT.AND P1, PT, R3, 0x8, P0 ;  /* 0x000000080300780c */ /* 0x000fe40000724270 */
[----:B------:R-:W-:-:S11]  /*6790*/  F2FP.TF32.F32.PACK_B R5, R5 ;  /* 0x00000005ff05723e */ /* 0x000fd600024050ff */
[----:B------:R0:W-:Y:S01]  /*67a0*/  @P1 STG.E desc[UR36][R10.64+0xc0], R13 ;  /* 0x0000c00d0a001986 */ /* 0x0001e2000c101924 */
[----:B------:R-:W-:-:S13]  /*67b0*/  ISETP.GT.AND P1, PT, R3, 0x8, P3 ;  /* 0x000000080300780c */ /* 0x000fda0001f24270 */
[----:B------:R-:W-:Y:S01]  /*67c0*/  @P1 STG.E desc[UR36][R10.64+0xc4], R83 ;  /* 0x0000c4530a001986 */ /* 0x000fe2000c101924 */
[----:B------:R-:W-:-:S05]  /*67d0*/  IADD3 R14, P1, R103, R10, RZ ;  /* 0x0000000a670e7210 */ /* 0x000fca0007f3e0ff */
[----:B------:R-:W-:Y:S01]  /*67e0*/  IMAD.X R15, R23, 0x1, R11, P1 ;  /* 0x00000001170f7824 */ /* 0x000fe200008e060b */
[----:B------:R-:W-:-:S13]  /*67f0*/  ISETP.GT.AND P1, PT, R3, RZ, P2 ;  /* 0x000000ff0300720c */ /* 0x000fda0001724270 */
[----:B------:R1:W-:Y:S01]  /*6800*/  @P1 STG.E desc[UR36][R8.64+0xe0], R5 ;  /* 0x0000e00508001986 */ /* 0x0003e2000c101924 */
[----:B------:R-:W-:-:S05]  /*6810*/  IADD3 R20, P1, R103, R10, RZ ;  /* 0x0000000a67147210 */ /* 0x000fca0007f3e0ff */
[----:B------:R-:W-:Y:S01]  /*6820*/  IMAD.X R21, R23, 0x1, R11, P1 ;  /* 0x0000000117157824 */ /* 0x000fe200008e060b */
[----:B------:R-:W-:-:S05]  /*6830*/  IADD3 R12, P1, R103, R8, RZ ;  /* 0x00000008670c7210 */ /* 0x000fca0007f3e0ff */
[----:B0-----:R-:W-:Y:S01]  /*6840*/  IMAD.X R13, R23, 0x1, R9, P1 ;  /* 0x00000001170d7824 */ /* 0x001fe200008e0609 */
[----:B------:R-:W-:Y:S01]  /*6850*/  ISETP.GT.AND P1, PT, R4, 0x39, PT ;  /* 0x000000390400780c */ /* 0x000fe20003f24270 */
[-C--:B-1----:R-:W-:Y:S01]  /*6860*/  FMUL R5, R86, R22.reuse ;  /* 0x0000001656057220 */ /* 0x082fe20000400000 */
[----:B------:R-:W-:Y:S02]  /*6870*/  FMUL R23, R24, R22 ;  /* 0x0000001618177220 */ /* 0x000fe40000400000 */
[----:B------:R-:W-:Y:S02]  /*6880*/  ISETP.GT.AND P6, PT, R3, RZ, P1 ;  /* 0x000000ff0300720c */ /* 0x000fe40000fc4270 */
[----:B------:R-:W-:Y:S02]  /*6890*/  F2FP.TF32.F32.PACK_B R5, R5 ;  /* 0x00000005ff05723e */ /* 0x000fe400024050ff */
[----:B------:R-:W-:-:S09]  /*68a0*/  F2FP.TF32.F32.PACK_B R23, R23 ;  /* 0x00000017ff17723e */ /* 0x000fd200024050ff */
[----:B------:R-:W-:Y:S01]  /*68b0*/  @P6 STG.E desc[UR36][R8.64+0xe4], R85 ;  /* 0x0000e45508006986 */ /* 0x000fe2000c101924 */
[----:B------:R-:W-:-:S13]  /*68c0*/  ISETP.GT.AND P6, PT, R3, 0x8, P2 ;  /* 0x000000080300780c */ /* 0x000fda00017c4270 */
[----:B------:R0:W-:Y:S01]  /*68d0*/  @P6 STG.E desc[UR36][R10.64+0xe0], R5 ;  /* 0x0000e0050a006986 */ /* 0x0001e2000c101924 */
[----:B------:R-:W-:Y:S01]  /*68e0*/  ISETP.GT.AND P6, PT, R3, 0x8, P1 ;  /* 0x000000080300780c */ /* 0x000fe20000fc4270 */
[----:B0-----:R-:W-:-:S12]  /*68f0*/  FMUL R5, R26, R22 ;  /* 0x000000161a057220 */ /* 0x001fd80000400000 */
[----:B------:R0:W-:Y:S01]  /*6900*/  @P6 STG.E desc[UR36][R10.64+0xe4], R87 ;  /* 0x0000e4570a006986 */ /* 0x0001e2000c101924 */
[C---:B------:R-:W-:Y:S02]  /*6910*/  ISETP.GT.AND P6, PT, R3.reuse, 0x80, P5 ;  /* 0x000000800300780c */ /* 0x040fe40002fc4270 */
[----:B------:R-:W-:Y:S02]  /*6920*/  ISETP.GT.AND P5, PT, R3, 0x88, P5 ;  /* 0x000000880300780c */ /* 0x000fe40002fa4270 */
[----:B------:R-:W-:Y:S01]  /*6930*/  F2FP.TF32.F32.PACK_B R5, R5 ;  /* 0x00000005ff05723e */ /* 0x000fe200024050ff */
[----:B0-----:R-:W-:-:S08]  /*6940*/  FMUL R11, R28, R22 ;  /* 0x000000161c0b7220 */ /* 0x001fd00000400000 */
[----:B------:R-:W-:Y:S01]  /*6950*/  @P6 STG.E desc[UR36][R12.64], R23 ;  /* 0x000000170c006986 */ /* 0x000fe2000c101924 */
[----:B------:R-:W-:Y:S02]  /*6960*/  ISETP.GT.AND P6, PT, R4, 0x1, PT ;  /* 0x000000010400780c */ /* 0x000fe40003fc4270 */
[----:B------:R-:W-:Y:S02]  /*6970*/  F2FP.TF32.F32.PACK_B R11, R11 ;  /* 0x0000000bff0b723e */ /* 0x000fe400024050ff */
[----:B------:R-:W-:-:S13]  /*6980*/  ISETP.GT.AND P6, PT, R3, 0x80, P6 ;  /* 0x000000800300780c */ /* 0x000fda00037c4270 */
[----:B------:R-:W-:Y:S02]  /*6990*/  @P6 IMAD.MOV.U32 R8, RZ, RZ, R12 ;  /* 0x000000ffff086224 */ /* 0x000fe400078e000c */
[----:B------:R-:W-:-:S05]  /*69a0*/  @P6 IMAD.MOV.U32 R9, RZ, RZ, R13 ;  /* 0x000000ffff096224 */ /* 0x000fca00078e000d */
[----:B------:R-:W-:Y:S01]  /*69b0*/  @P6 STG.E desc[UR36][R8.64+0x4], R25 ;  /* 0x0000041908006986 */ /* 0x000fe2000c101924 */
[----:B------:R-:W-:-:S03]  /*69c0*/  ISETP.GT.AND P6, PT, R4, 0x1, PT ;  /* 0x000000010400780c */ /* 0x000fc60003fc4270 */
[----:B------:R0:W-:Y:S01]  /*69d0*/  @P5 STG.E desc[UR36][R14.64], R5 ;  /* 0x000000050e005986 */ /* 0x0001e2000c101924 */
[----:B------:R-:W-:Y:S02]  /*69e0*/  ISETP.GT.AND P5, PT, R3, 0x88, P6 ;  /* 0x000000880300780c */ /* 0x000fe400037a4270 */
[----:B------:R-:W-:Y:S01]  /*69f0*/  ISETP.GT.AND P6, PT, R4, 0x8, PT ;  /* 0x000000080400780c */ /* 0x000fe20003fc4270 */
[----:B0-----:R-:W-:-:S10]  /*6a00*/  FMUL R5, R30, R22 ;  /* 0x000000161e057220 */ /* 0x001fd40000400000 */
[----:B------:R-:W-:Y:S01]  /*6a10*/  @P5 STG.E desc[UR36][R20.64+0x4], R27 ;  /* 0x0000041b14005986 */ /* 0x000fe2000c101924 */
[----:B------:R-:W-:Y:S02]  /*6a20*/  ISETP.GT.AND P5, PT, R3, 0x80, P6 ;  /* 0x000000800300780c */ /* 0x000fe400037a4270 */
[----:B------:R-:W-:Y:S02]  /*6a30*/  ISETP.GT.AND P6, PT, R4, 0x9, PT ;  /* 0x000000090400780c */ /* 0x000fe40003fc4270 */
[----:B------:R-:W-:-:S09]  /*6a40*/  F2FP.TF32.F32.PACK_B R5, R5 ;  /* 0x00000005ff05723e */ /* 0x000fd200024050ff */
[----:B------:R-:W-:Y:S02]  /*6a50*/  @P5 IMAD.MOV.U32 R8, RZ, RZ, R12 ;  /* 0x000000ffff085224 */ /* 0x000fe400078e000c */
[----:B------:R-:W-:-:S05]  /*6a60*/  @P5 IMAD.MOV.U32 R9, RZ, RZ, R13 ;  /* 0x000000ffff095224 */ /* 0x000fca00078e000d */
[----:B------:R0:W-:Y:S01]  /*6a70*/  @P5 STG.E desc[UR36][R8.64+0x20], R11 ;  /* 0x0000200b08005986 */ /* 0x0001e2000c101924 */
[----:B------:R-:W-:Y:S01]  /*6a80*/  ISETP.GT.AND P5, PT, R3, 0x80, P6 ;  /* 0x000000800300780c */ /* 0x000fe200037a4270 */
[----:B0-----:R-:W-:-:S12]  /*6a90*/  FMUL R11, R32, R22 ;  /* 0x00000016200b7220 */ /* 0x001fd80000400000 */
[----:B------:R-:W-:Y:S02]  /*6aa0*/  @P5 IMAD.MOV.U32 R8, RZ, RZ, R12 ;  /* 0x000000ffff085224 */ /* 0x000fe400078e000c */
[----:B------:R-:W-:Y:S01]  /*6ab0*/  @P5 IMAD.MOV.U32 R9, RZ, RZ, R13 ;  /* 0x000000ffff095224 */ /* 0x000fe200078e000d */
[----:B------:R-:W-:-:S04]  /*6ac0*/  F2FP.TF32.F32.PACK_B R11, R11 ;  /* 0x0000000bff0b723e */ /* 0x000fc800024050ff */
[----:B------:R-:W-:Y:S01]  /*6ad0*/  @P5 STG.E desc[UR36][R8.64+0x24], R29 ;  /* 0x0000241d08005986 */ /* 0x000fe2000c101924 */
[----:B------:R-:W-:-:S04]  /*6ae0*/  ISETP.GT.AND P5, PT, R4, 0x8, PT ;  /* 0x000000080400780c */ /* 0x000fc80003fa4270 */
[----:B------:R-:W-:-:S13]  /*6af0*/  ISETP.GT.AND P5, PT, R3, 0x88, P5 ;  /* 0x000000880300780c */ /* 0x000fda0002fa4270 */
        /* <DEDUP_REMOVED lines=54> */
[----:B------:R0:W-:Y:S01]  /*6e60*/  @P5 STG.E desc[UR36][R8.64+0x84], R41 ;  /* 0x0000842908005986 */ /* 0x0001e2000c101924 */
[----:B------:R-:W-:-:S04]  /*6e70*/  ISETP.GT.AND P5, PT, R4, 0x20, PT ;  /* 0x000000200400780c */ /* 0x000fc80003fa4270 */
[----:B------:R-:W-:Y:S01]  /*6e80*/  ISETP.GT.AND P5, PT, R3, 0x88, P5 ;  /* 0x000000880300780c */ /* 0x000fe20002fa4270 */
[----:B0-----:R-:W-:-:S05]  /*6e90*/  FMUL R9, R44, R22 ;  /* 0x000000162c097220 */ /* 0x001fca0000400000 */
[----:B------:R-:W-:-:S07]  /*6ea0*/  F2FP.TF32.F32.PACK_B R9, R9 ;  /* 0x00000009ff09723e */ /* 0x000fce00024050ff */
[----:B------:R0:W-:Y:S01]  /*6eb0*/  @P5 STG.E desc[UR36][R6.64+0x80], R5 ;  /* 0x0000800506005986 */ /* 0x0001e2000c101924 */
[----:B------:R-:W-:Y:S02]  /*6ec0*/  ISETP.GT.AND P5, PT, R3, 0x88, P6 ;  /* 0x000000880300780c */ /* 0x000fe400037a4270 */
[----:B------:R-:W-:-:S11]  /*6ed0*/  ISETP.GT.AND P6, PT, R4, 0x28, PT ;  /* 0x000000280400780c */ /* 0x000fd60003fc4270 */
[----:B------:R-:W-:Y:S01]  /*6ee0*/  @P5 STG.E desc[UR36][R6.64+0x84], R43 ;  /* 0x0000842b06005986 */ /* 0x000fe2000c101924 */
[----:B------:R-:W-:-:S13]  /*6ef0*/  ISETP.GT.AND P5, PT, R3, 0x80, P6 ;  /* 0x000000800300780c */ /* 0x000fda00037a4270 */
[----:B------:R-:W-:Y:S02]  /*6f00*/  @P5 IMAD.MOV.U32 R4, RZ, RZ, R12 ;  /* 0x000000ffff045224 */ /* 0x000fe400078e000c */
[----:B0-----:R-:W-:-:S05]  /*6f10*/  @P5 IMAD.MOV.U32 R5, RZ, RZ, R13 ;  /* 0x000000ffff055224 */ /* 0x001fca00078e000d */
[----:B------:R0:W-:Y:S01]  /*6f20*/  @P5 STG.E desc[UR36][R4.64+0xa0], R9 ;  /* 0x0000a00904005986 */ /* 0x0001e2000c101924 */
[C---:B------:R-:W-:Y:S02]  /*6f30*/  ISETP.GT.AND P5, PT, R3.reuse, 0x80, P4 ;  /* 0x000000800300780c */ /* 0x040fe400027a4270 */
[----:B------:R-:W-:Y:S01]  /*6f40*/  ISETP.GT.AND P4, PT, R3, 0x88, P4 ;  /* 0x000000880300780c */ /* 0x000fe20002784270 */
[----:B0-----:R-:W-:-:S10]  /*6f50*/  FMUL R9, R48, R22 ;  /* 0x0000001630097220 */ /* 0x001fd40000400000 */
[----:B------:R-:W-:Y:S02]  /*6f60*/  @P5 IMAD.MOV.U32 R4, RZ, RZ, R12 ;  /* 0x000000ffff045224 */ /* 0x000fe400078e000c */
[----:B------:R-:W-:Y:S01]  /*6f70*/  @P5 IMAD.MOV.U32 R5, RZ, RZ, R13 ;  /* 0x000000ffff055224 */ /* 0x000fe200078e000d */
[----:B------:R-:W-:-:S04]  /*6f80*/  F2FP.TF32.F32.PACK_B R9, R9 ;  /* 0x00000009ff09723e */ /* 0x000fc800024050ff */
[----:B------:R0:W-:Y:S01]  /*6f90*/  @P5 STG.E desc[UR36][R4.64+0xa4], R45 ;  /* 0x0000a42d04005986 */ /* 0x0001e2000c101924 */
[----:B------:R-:W-:-:S13]  /*6fa0*/  ISETP.GT.AND P5, PT, R3, 0x88, P6 ;  /* 0x000000880300780c */ /* 0x000fda00037a4270 */
[----:B0-----:R-:W-:Y:S02]  /*6fb0*/  @P5 IMAD.MOV.U32 R4, RZ, RZ, R6 ;  /* 0x000000ffff045224 */ /* 0x001fe400078e0006 */
[----:B------:R-:W-:-:S05]  /*6fc0*/  @P5 IMAD.MOV.U32 R5, RZ, RZ, R7 ;  /* 0x000000ffff055224 */ /* 0x000fca00078e0007 */
[----:B------:R0:W-:Y:S02]  /*6fd0*/  @P5 STG.E desc[UR36][R4.64+0xa0], R11 ;  /* 0x0000a00b04005986 */ /* 0x0001e4000c101924 */
[----:B0-----:R-:W-:Y:S02]  /*6fe0*/  @P4 IMAD.MOV.U32 R4, RZ, RZ, R6 ;  /* 0x000000ffff044224 */ /* 0x001fe400078e0006 */
[----:B------:R-:W-:Y:S01]  /*6ff0*/  FMUL R11, R50, R22 ;  /* 0x00000016320b7220 */ /* 0x000fe20000400000 */
[----:B------:R-:W-:-:S04]  /*7000*/  @P4 IMAD.MOV.U32 R5, RZ, RZ, R7 ;  /* 0x000000ffff054224 */ /* 0x000fc800078e0007 */
[----:B------:R-:W-:Y:S01]  /*7010*/  F2FP.TF32.F32.PACK_B R11, R11 ;  /* 0x0000000bff0b723e */ /* 0x000fe200024050ff */
[----:B------:R0:W-:Y:S01]  /*7020*/  @P4 STG.E desc[UR36][R4.64+0xa4], R47 ;  /* 0x0000a42f04004986 */ /* 0x0001e2000c101924 */
[C---:B------:R-:W-:Y:S02]  /*7030*/  ISETP.GT.AND P4, PT, R3.reuse, 0x80, P0 ;  /* 0x000000800300780c */ /* 0x040fe40000784270 */
[----:B------:R-:W-:-:S11]  /*7040*/  ISETP.GT.AND P0, PT, R3, 0x88, P0 ;  /* 0x000000880300780c */ /* 0x000fd60000704270 */
[----:B0-----:R-:W-:Y:S02]  /*7050*/  @P4 IMAD.MOV.U32 R4, RZ, RZ, R12 ;  /* 0x000000ffff044224 */ /* 0x001fe400078e000c */
[----:B------:R-:W-:-:S05]  /*7060*/  @P4 IMAD.MOV.U32 R5, RZ, RZ, R13 ;  /* 0x000000ffff054224 */ /* 0x000fca00078e000d */
        /* <DEDUP_REMOVED lines=8> */
[C---:B------:R-:W-:Y:S02]  /*70f0*/  ISETP.GT.AND P4, PT, R3.reuse, 0x80, P2 ;  /* 0x000000800300780c */ /* 0x040fe40001784270 */
[----:B------:R-:W-:Y:S01]  /*7100*/  ISETP.GT.AND P2, PT, R3, 0x88, P2 ;  /* 0x000000880300780c */ /* 0x000fe20001744270 */
[----:B0-----:R-:W-:Y:S02]  /*7110*/  @P0 IMAD.MOV.U32 R4, RZ, RZ, R6 ;  /* 0x000000ffff040224 */ /* 0x001fe400078e0006 */
[----:B------:R-:W-:-:S05]  /*7120*/  @P0 IMAD.MOV.U32 R5, RZ, RZ, R7 ;  /* 0x000000ffff050224 */ /* 0x000fca00078e0007 */
[----:B------:R0:W-:Y:S01]  /*7130*/  @P0 STG.E desc[UR36][R4.64+0xc0], R11 ;  /* 0x0000c00b04000986 */ /* 0x0001e2000c101924 */
[C---:B------:R-:W-:Y:S02]  /*7140*/  ISETP.GT.AND P0, PT, R3.reuse, 0x80, P1 ;  /* 0x000000800300780c */ /* 0x040fe40000f04270 */
[----:B------:R-:W-:Y:S01]  /*7150*/  ISETP.GT.AND P1, PT, R3, 0x88, P1 ;  /* 0x000000880300780c */ /* 0x000fe20000f24270 */
[----:B------:R-:W-:-:S05]  /*7160*/  FMUL R3, R52, R22 ;  /* 0x0000001634037220 */ /* 0x000fca0000400000 */
[----:B------:R-:W-:Y:S01]  /*7170*/  F2FP.TF32.F32.PACK_B R3, R3 ;  /* 0x00000003ff03723e */ /* 0x000fe200024050ff */
[----:B0-----:R-:W-:Y:S02]  /*7180*/  @P3 IMAD.MOV.U32 R4, RZ, RZ, R6 ;  /* 0x000000ffff043224 */ /* 0x001fe400078e0006 */
[----:B------:R-:W-:-:S05]  /*7190*/  @P3 IMAD.MOV.U32 R5, RZ, RZ, R7 ;  /* 0x000000ffff053224 */ /* 0x000fca00078e0007 */
[----:B------:R0:W-:Y:S02]  /*71a0*/  @P3 STG.E desc[UR36][R4.64+0xc4], R51 ;  /* 0x0000c43304003986 */ /* 0x0001e4000c101924 */
[----:B0-----:R-:W-:Y:S02]  /*71b0*/  @P4 IMAD.MOV.U32 R4, RZ, RZ, R12 ;  /* 0x000000ffff044224 */ /* 0x001fe400078e000c */
[----:B------:R-:W-:-:S05]  /*71c0*/  @P4 IMAD.MOV.U32 R5, RZ, RZ, R13 ;  /* 0x000000ffff054224 */ /* 0x000fca00078e000d */
[----:B------:R0:W-:Y:S04]  /*71d0*/  @P4 STG.E desc[UR36][R4.64+0xe0], R3 ;  /* 0x0000e00304004986 */ /* 0x0001e8000c101924 */
[----:B------:R1:W-:Y:S01]  /*71e0*/  @P0 STG.E desc[UR36][R12.64+0xe4], R53 ;  /* 0x0000e4350c000986 */ /* 0x0003e2000c101924 */
[----:B0-----:R-:W-:Y:S02]  /*71f0*/  @P2 IMAD.MOV.U32 R4, RZ, RZ, R6 ;  /* 0x000000ffff042224 */ /* 0x001fe400078e0006 */
[----:B------:R-:W-:-:S05]  /*7200*/  @P2 IMAD.MOV.U32 R5, RZ, RZ, R7 ;  /* 0x000000ffff052224 */ /* 0x000fca00078e0007 */
[----:B------:R1:W-:Y:S04]  /*7210*/  @P2 STG.E desc[UR36][R4.64+0xe0], R9 ;  /* 0x0000e00904002986 */ /* 0x0003e8000c101924 */
[----:B------:R1:W-:Y:S02]  /*7220*/  @P1 STG.E desc[UR36][R6.64+0xe4], R55 ;  /* 0x0000e43706001986 */ /* 0x0003e4000c101924 */
.L_x_156:
[----:B------:R-:W-:Y:S05]  /*7230*/  BSYNC B0 ;  /* 0x0000000000007941 */ /* 0x000fea0003800000 */
.L_x_32:
[----:B------:R-:W-:Y:S01]  /*7240*/  IADD3 R16, P0, R16, UR38, RZ ;  /* 0x0000002610107c10 */ /* 0x000fe2000ff1e0ff */
[----:B------:R-:W-:Y:S01]  /*7250*/  ULDC.64 UR4, c[0x0][0x650] ;  /* 0x0001940000047ab9 */ /* 0x000fe20000000a00 */
[----:B------:R-:W-:Y:S01]  /*7260*/  PRMT R3, RZ, 0x7610, R3 ;  /* 0x00007610ff037816 */ /* 0x000fe20000000003 */
[----:B----4-:R-:W-:Y:S01]  /*7270*/  IMAD.MOV.U32 R102, RZ, RZ, -0x1 ;  /* 0xffffffffff667424 */ /* 0x010fe200078e00ff */
[----:B------:R-:W-:Y:S01]  /*7280*/  IADD3.X R17, R17, UR41, RZ, P0, !PT ;  /* 0x0000002911117c10 */ /* 0x000fe200087fe4ff */
[----:B------:R-:W-:Y:S01]  /*7290*/  IMAD.MOV.U32 R23, RZ, RZ, -0x1 ;  /* 0xffffffffff177424 */ /* 0x000fe200078e00ff */
[----:B------:R-:W-:-:S04]  /*72a0*/  ISETP.GE.U32.AND P0, PT, R16, UR4, PT ;  /* 0x0000000410007c0c */ /* 0x000fc8000bf06070 */
[----:B------:R-:W-:-:S13]  /*72b0*/  ISETP.GE.U32.AND.EX P0, PT, R17, UR5, PT, P0 ;  /* 0x0000000511007c0c */ /* 0x000fda000bf06100 */
[----:B------:R-:W-:Y:S05]  /*72c0*/  @P0 BRA `(.L_x_157) ;  /* 0x00000004004c0947 */ /* 0x000fea0003800000 */
[----:B------:R-:W4:Y:S01]  /*72d0*/  LDC.64 R10, c[0x0][0x628] ;  /* 0x00018a00ff0a7b82 */ /* 0x000f220000000a00 */
[----:B01-3--:R-:W0:Y:S01]  /*72e0*/  S2R R12, SR_CTAID.X ;  /* 0x00000000000c7919 */ /* 0x00be220000002500 */
[----:B------:R-:W-:Y:S02]  /*72f0*/  IMAD.MOV.U32 R8, RZ, RZ, R16 ;  /* 0x000000ffff087224 */ /* 0x000fe400078e0010 */
[----:B------:R-:W-:Y:S01]  /*7300*/  IMAD.MOV.U32 R9, RZ, RZ, R17 ;  /* 0x000000ffff097224 */ /* 0x000fe200078e0011 */
[----:B------:R-:W1:Y:S03]  /*7310*/  S2R R20, SR_CTAID.Y ;  /* 0x0000000000147919 */ /* 0x000e660000002600 */
[----:B------:R-:W3:Y:S08]  /*7320*/  LDC R0, c[0x0][0x630] ;  /* 0x00018c00ff007b82 */ /* 0x000ef00000000800 */
[----:B------:R-:W0:Y:S01]  /*7330*/  LDC.64 R14, c[0x0][0x620] ;  /* 0x00018800ff0e7b82 */ /* 0x000e220000000a00 */
[----:B----4-:R-:W-:-:S04]  /*7340*/  ISETP.NE.U32.AND P0, PT, R10, RZ, PT ;  /* 0x000000ff0a00720c */ /* 0x010fc80003f05070 */
[----:B------:R-:W-:-:S13]  /*7350*/  ISETP.NE.AND.EX P0, PT, R11, RZ, PT, P0 ;  /* 0x000000ff0b00720c */ /* 0x000fda0003f05300 */
[----:B01-3--:R-:W-:Y:S05]  /*7360*/  @!P0 BRA `(.L_x_158) ;  /* 0x0000000000288947 */ /* 0x00bfea0003800000 */
        /* <DEDUP_REMOVED lines=10> */
.L_x_158:
[-CC-:B------:R-:W-:Y:S01]  /*7410*/  SHF.R.U64 R23, R8, R0.reuse, R9.reuse ;  /* 0x0000000008177219 */ /* 0x180fe20000001209 */
[----:B------:R-:W0:Y:S01]  /*7420*/  LDC.64 R26, c[0x0][0x640] ;  /* 0x00019000ff1a7b82 */ /* 0x000e220000000a00 */
[----:B------:R-:W-:Y:S01]  /*7430*/  SHF.R.U32.HI R0, RZ, R0, R9 ;  /* 0x00000000ff007219 */ /* 0x000fe20000011609 */
[----:B------:R-:W-:Y:S01]  /*7440*/  ULDC UR4, c[0x0][0x150] ;  /* 0x0000540000047ab9 */ /* 0x000fe20000000800 */
[----:B------:R-:W-:Y:S02]  /*7450*/  IADD3 R3, P0, RZ, -R23, RZ ;  /* 0x80000017ff037210 */ /* 0x000fe40007f1e0ff */
[----:B------:R-:W-:-:S03]  /*7460*/  I2FP.F32.U32 R7, R12 ;  /* 0x0000000c00077245 */ /* 0x000fc60000201000 */
[----:B------:R-:W1:Y:S01]  /*7470*/  LDC R6, c[0x0][0x618] ;  /* 0x00018600ff067b82 */ /* 0x000e620000000800 */
[----:B------:R-:W-:Y:S02]  /*7480*/  IMAD.X R5, RZ, RZ, ~R0, P0 ;  /* 0x000000ffff057224 */ /* 0x000fe400000e0e00 */
[----:B------:R-:W-:Y:S01]  /*7490*/  FMUL R7, R7, UR4 ;  /* 0x0000000407077c20 */ /* 0x000fe20008400000 */
[----:B------:R-:W-:Y:S01]  /*74a0*/  ULDC UR4, c[0x0][0x154] ;  /* 0x0000550000047ab9 */ /* 0x000fe20000000800 */
[-C--:B------:R-:W-:Y:S02]  /*74b0*/  IMAD R0, R5, R14.reuse, RZ ;  /* 0x0000000e05007224 */ /* 0x080fe400078e02ff */
[C---:B------:R-:W-:Y:S01]  /*74c0*/  IMAD.WIDE.U32 R4, R3.reuse, R14, R16 ;  /* 0x0000000e03047225 */ /* 0x040fe200078e0010 */
[----:B------:R-:W3:Y:S01]  /*74d0*/  LDC R8, c[0x0][0x608] ;  /* 0x00018200ff087b82 */ /* 0x000ee20000000800 */
[----:B------:R-:W4:Y:S02]  /*74e0*/  F2I.U32.TRUNC.NTZ R7, R7 ;  /* 0x0000000700077305 */ /* 0x000f24000020f000 */
[----:B------:R-:W-:Y:S01]  /*74f0*/  IMAD R3, R3, R15, R0 ;  /* 0x0000000f03037224 */ /* 0x000fe200078e0200 */
[----:B------:R-:W-:-:S03]  /*7500*/  I2FP.F32.U32 R0, R20 ;  /* 0x0000001400007245 */ /* 0x000fc60000201000 */
[----:B------:R-:W-:Y:S01]  /*7510*/  IMAD.IADD R3, R5, 0x1, R3 ;  /* 0x0000000105037824 */ /* 0x000fe200078e0203 */
[----:B------:R-:W2:Y:S01]  /*7520*/  LDC R11, c[0x0][0x658] ;  /* 0x00019600ff0b7b82 */ /* 0x000ea20000000800 */
[----:B0-----:R-:W-:-:S04]  /*7530*/  ISETP.NE.U32.AND P0, PT, R26, RZ, PT ;  /* 0x000000ff1a00720c */ /* 0x001fc80003f05070 */
[----:B------:R-:W-:-:S03]  /*7540*/  ISETP.NE.AND.EX P0, PT, R27, RZ, PT, P0 ;  /* 0x000000ff1b00720c */ /* 0x000fc60003f05300 */
[----:B------:R-:W0:Y:S01]  /*7550*/  LDC R9, c[0x0][0x144] ;  /* 0x00005100ff097b82 */ /* 0x000e220000000800 */
[-C--:B-1----:R-:W-:Y:S01]  /*7560*/  SHF.R.U64 R10, R4, R6.reuse, R3 ;  /* 0x00000006040a7219 */ /* 0x082fe20000001203 */
[----:B----4-:R-:W-:Y:S01]  /*7570*/  IMAD.MOV R7, RZ, RZ, -R7 ;  /* 0x000000ffff077224 */ /* 0x010fe200078e0a07 */
[----:B------:R-:W-:Y:S01]  /*7580*/  SHF.R.U32.HI R3, RZ, R6, R3 ;  /* 0x00000006ff037219 */ /* 0x000fe20000011603 */
[----:B------:R-:W-:-:S04]  /*7590*/  FMUL R6, R0, UR4 ;  /* 0x0000000400067c20 */ /* 0x000fc80008400000 */
[----:B------:R-:W1:Y:S01]  /*75a0*/  LDC R21, c[0x0][0x148] ;  /* 0x00005200ff157b82 */ /* 0x000e620000000800 */
[----:B------:R4:W0:Y:S01]  /*75b0*/  F2I.U32.TRUNC.NTZ R14, R6 ;  /* 0x00000006000e7305 */ /* 0x000822000020f000 */
[-CC-:B---3--:R-:W-:Y:S02]  /*75c0*/  SHF.R.U64 R13, R10, R8.reuse, R3.reuse ;  /* 0x000000080a0d7219 */ /* 0x188fe40000001203 */
[----:B------:R-:W-:-:S04]  /*75d0*/  SHF.R.U32.HI R0, RZ, R8, R3 ;  /* 0x00000008ff007219 */ /* 0x000fc80000011603 */
[----:B------:R-:W3:Y:S01]  /*75e0*/  LDC R24, c[0x0][0x648] ;  /* 0x00019200ff187b82 */ /* 0x000ee20000000800 */
[-CC-:B--2---:R-:W-:Y:S02]  /*75f0*/  SHF.R.U64 R15, R13, R11.reuse, R0.reuse ;  /* 0x0000000b0d0f7219 */ /* 0x184fe40000001200 */
[----:B------:R-:W-:-:S03]  /*7600*/  SHF.R.U32.HI R5, RZ, R11, R0 ;  /* 0x0000000bff057219 */ /* 0x000fc60000011600 */
[----:B------:R-:W-:Y:S02]  /*7610*/  IMAD.MOV.U32 R4, RZ, RZ, R15 ;  /* 0x000000ffff047224 */ /* 0x000fe400078e000f */
[----:B------:R-:W2:Y:S01]  /*7620*/  LDC R28, c[0x0][0x638] ;  /* 0x00018e00ff1c7b82 */ /* 0x000ea20000000800 */
[----:B0-----:R-:W-:-:S07]  /*7630*/  IMAD R25, R9, R7, R12 ;  /* 0x0000000709197224 */ /* 0x001fce00078e020c */
[----:B------:R-:W0:Y:S08]  /*7640*/  LDC R29, c[0x0][0x610] ;  /* 0x00018400ff1d7b82 */ /* 0x000e300000000800 */
[----:B------:R-:W0:Y:S01]  /*7650*/  LDC R30, c[0x0][0x600] ;  /* 0x00018000ff1e7b82 */ /* 0x000e220000000800 */
[----:B-1-34-:R-:W-:Y:S05]  /*7660*/  @!P0 BRA `(.L_x_159) ;  /* 0x0000000000288947 */ /* 0x01afea0003800000 */
[----:B------:R-:W1:Y:S02]  /*7670*/  LDC R0, c[0x0][0x64c] ;  /* 0x00019300ff007b82 */ /* 0x000e640000000800 */
[----:B-1----:R-:W-:-:S05]  /*7680*/  IADD3 R3, P0, R15, R0, RZ ;  /* 0x000000000f037210 */ /* 0x002fca0007f1e0ff */
        /* <DEDUP_REMOVED lines=8> */
.L_x_159:
[----:B------:R-:W-:Y:S01]  /*7710*/  ISETP.NE.AND P0, PT, R2, 0x1, PT ;  /* 0x000000010200780c */ /* 0x000fe20003f05270 */
[----:B------:R-:W-:Y:S01]  /*7720*/  IMAD.MOV R14, RZ, RZ, -R14 ;  /* 0x000000ffff0e7224 */ /* 0x000fe200078e0a0e */
[----:B------:R-:W-:Y:S02]  /*7730*/  SHF.R.U64 R3, R4, R24, R5 ;  /* 0x0000001804037219 */ /* 0x000fe40000001205 */
[----:B------:R-:W-:Y:S02]  /*7740*/  LOP3.LUT R0, R13, R100, RZ, 0xc0, !PT ;  /* 0x000000640d007212 */ /* 0x000fe400078ec0ff */
[----:B------:R-:W-:Y:S01]  /*7750*/  LOP3.LUT R10, R10, R99, RZ, 0xc0, !PT ;  /* 0x000000630a0a7212 */ /* 0x000fe200078ec0ff */
[----:B------:R-:W-:Y:S02]  /*7760*/  IMAD.MOV R4, RZ, RZ, -R3 ;  /* 0x000000ffff047224 */ /* 0x000fe400078e0a03 */
[----:B------:R-:W-:Y:S02]  /*7770*/  IMAD R0, R95, R3, R0 ;  /* 0x000000035f007224 */ /* 0x000fe400078e0200 */
[----:B--2---:R-:W-:-:S02]  /*7780*/  IMAD R3, R4, R28, R15 ;  /* 0x0000001c04037224 */ /* 0x004fc400078e020f */
[----:B------:R-:W-:Y:S02]  /*7790*/  @P0 IMAD R25, R21, R14, R20 ;  /* 0x0000000e15190224 */ /* 0x000fe400078e0214 */
[----:B0-----:R-:W-:Y:S02]  /*77a0*/  IMAD R5, R3, R30, R10 ;  /* 0x0000001e03057224 */ /* 0x001fe400078e020a */
[----:B------:R-:W-:Y:S02]  /*77b0*/  IMAD R0, R0, R29, R25 ;  /* 0x0000001d00007224 */ /* 0x000fe400078e0219 */
[----:B------:R-:W-:-:S03]  /*77c0*/  IMAD.MOV.U32 R4, RZ, RZ, 0x1 ;  /* 0x00000001ff047424 */ /* 0x000fc600078e00ff */
[----:B------:R-:W-:Y:S02]  /*77d0*/  SEL R102, R5, R0, !P0 ;  /* 0x0000000005667207 */ /* 0x000fe40004000000 */
[----:B------:R-:W-:Y:S02]  /*77e0*/  PRMT R3, R4, 0x7610, R3 ;  /* 0x0000761004037816 */ /* 0x000fe40000000003 */
[----:B------:R-:W-:-:S07]  /*77f0*/  SEL R0, R0, R5, !P0 ;  /* 0x0000000500007207 */ /* 0x000fce0004000000 */
.L_x_157:
[----:B------:R-:W-:Y:S01]  /*7800*/  UIADD3 UR42, UR43, UR42, URZ ;  /* 0x0000002a2b2a7290 */ /* 0x000fe2000fffe03f */
[----:B------:R-:W-:Y:S01]  /*7810*/  LOP3.LUT P0, RZ, R3, 0xff, RZ, 0xc0, !PT ;  /* 0x000000ff03ff7812 */ /* 0x000fe2000780c0ff */
[----:B------:R-:W-:Y:S02]  /*7820*/  IMAD.MOV.U32 R113, RZ, RZ, R0 ;  /* 0x000000ffff717224 */ /* 0x000fe400078e0000 */
[----:B------:R-:W-:Y:S02]  /*7830*/  USHF.R.U32.HI UR4, URZ, 0x1, UR42 ;  /* 0x000000013f047899 */ /* 0x000fe4000801162a */
[----:B------:R-:W-:Y:S02]  /*7840*/  UISETP.GT.U32.AND UP1, UPT, UR42, 0x1, UPT ;  /* 0x000000012a00788c */ /* 0x000fe4000bf24070 */
[----:B------:R-:W-:Y:S02]  /*7850*/  ULOP3.LUT UR4, UR4, 0x1, URZ, 0xc0, !UPT ;  /* 0x0000000104047892 */ /* 0x000fe4000f8ec03f */
[----:B------:R-:W-:-:S02]  /*7860*/  UISETP.LT.U32.AND UP1, UPT, UR43, 0x2, UP1 ;  /* 0x000000022b00788c */ /* 0x000fc40008f21070 */
[----:B------:R-:W-:Y:S02]  /*7870*/  UISETP.NE.U32.AND UP0, UPT, UR4, 0x1, UPT ;  /* 0x000000010400788c */ /* 0x000fe4000bf05070 */
[----:B------:R-:W-:Y:S02]  /*7880*/  USEL UR5, URZ, 0x1, !UP1 ;  /* 0x000000013f057887 */ /* 0x000fe4000c800000 */
[----:B------:R-:W-:Y:S02]  /*7890*/  UISETP.GT.U32.AND UP0, UPT, UR43, 0x1, !UP0 ;  /* 0x000000012b00788c */ /* 0x000fe4000c704070 */
[----:B------:R-:W-:Y:S02]  /*78a0*/  ULOP3.LUT UR42, UR42, 0x1, URZ, 0xc0, !UPT ;  /* 0x000000012a2a7892 */ /* 0x000fe4000f8ec03f */
[----:B------:R-:W-:-:S04]  /*78b0*/  USEL UR4, URZ, 0x1, !UP0 ;  /* 0x000000013f047887 */ /* 0x000fc8000c000000 */
[----:B------:R-:W-:Y:S01]  /*78c0*/  ULOP3.LUT UR40, UR4, UR40, UR5, 0x96, !UPT ;  /* 0x0000002804287292 */ /* 0x000fe2000f8e9605 */
[----:B------:R-:W-:Y:S11]  /*78d0*/  @P0 BRA `(.L_x_160) ;  /* 0xffffff9800cc0947 */ /* 0x000ff6000383ffff */
[----:B------:R-:W-:Y:S05]  /*78e0*/  EXIT ;  /* 0x000000000000794d */ /* 0x000fea0003800000 */
.L_x_7:
        /* <DEDUP_REMOVED lines=26> */
.L_x_162:
[----:B------:R-:W0:Y:S01]  /*7a90*/  LDC.64 R28, c[0x0][0x640] ;  /* 0x00019000ff1c7b82 */ /* 0x000e220000000a00 */
[-CC-:B------:R-:W-:Y:S01]  /*7aa0*/  SHF.R.U64 R21, R14, R6.reuse, R15.reuse ;  /* 0x000000060e157219 */ /* 0x180fe2000000120f */
[----:B------:R-:W-:Y:S01]  /*7ab0*/  IMAD.MOV.U32 R30, RZ, RZ, 0x1 ;  /* 0x00000001ff1e7424 */ /* 0x000fe200078e00ff */
[----:B------:R-:W-:Y:S02]  /*7ac0*/  SHF.R.U32.HI R6, RZ, R6, R15 ;  /* 0x00000006ff067219 */ /* 0x000fe4000001160f */
[----:B------:R-:W-:-:S03]  /*7ad0*/  IADD3 R13, P0, RZ, -R21, RZ ;  /* 0x80000015ff0d7210 */ /* 0x000fc60007f1e0ff */
[----:B------:R-:W1:Y:S02]  /*7ae0*/  LDC R12, c[0x0][0x618] ;  /* 0x00018600ff0c7b82 */ /* 0x000e640000000800 */
[----:B------:R-:W-:-:S04]  /*7af0*/  IMAD.X R11, RZ, RZ, ~R6, P0 ;  /* 0x000000ffff0b7224 */ /* 0x000fc800000e0e06 */
[-C--:B------:R-:W-:Y:S02]  /*7b00*/  IMAD R6, R11, R24.reuse, RZ ;  /* 0x000000180b067224 */ /* 0x080fe400078e02ff */
[----:B------:R-:W2:Y:S01]  /*7b10*/  LDC R14, c[0x0][0x608] ;  /* 0x00018200ff0e7b82 */ /* 0x000ea20000000800 */
[----:B------:R-:W-:-:S04]  /*7b20*/  IMAD.WIDE.U32 R10, R13, R24, R16 ;  /* 0x000000180d0a7225 */ /* 0x000fc800078e0010 */
[----:B------:R-:W-:-:S03]  /*7b30*/  IMAD R13, R13, R25, R6 ;  /* 0x000000190d0d7224 */ /* 0x000fc600078e0206 */
[----:B------:R-:W3:Y:S01]  /*7b40*/  LDC R27, c[0x0][0x658] ;  /* 0x00019600ff1b7b82 */ /* 0x000ee20000000800 */
[----:B------:R-:W-:Y:S01]  /*7b50*/  IMAD.IADD R11, R11, 0x1, R13 ;  /* 0x000000010b0b7824 */ /* 0x000fe200078e020d */
[----:B0-----:R-:W-:-:S04]  /*7b60*/  ISETP.NE.U32.AND P0, PT, R28, RZ, PT ;  /* 0x000000ff1c00720c */ /* 0x001fc80003f05070 */
[----:B------:R-:W-:Y:S02]  /*7b70*/  ISETP.NE.AND.EX P0, PT, R29, RZ, PT, P0 ;  /* 0x000000ff1d00720c */ /* 0x000fe40003f05300 */
[----:B------:R-:W0:Y:S01]  /*7b80*/  LDC R20, c[0x0][0x600] ;  /* 0x00018000ff147b82 */ /* 0x000e220000000800 */
[-CC-:B-1----:R-:W-:Y:S01]  /*7b90*/  SHF.R.U64 R8, R10, R12.reuse, R11.reuse ;  /* 0x0000000c0a087219 */ /* 0x182fe2000000120b */
[----:B------:R-:W-:Y:S01]  /*7ba0*/  IMAD.MOV.U32 R10, RZ, RZ, -0x1 ;  /* 0xffffffffff0a7424 */ /* 0x000fe200078e00ff */
[----:B------:R-:W-:-:S05]  /*7bb0*/  SHF.R.U32.HI R11, RZ, R12, R11 ;  /* 0x0000000cff0b7219 */ /* 0x000fca000001160b */
[----:B------:R-:W1:Y:S01]  /*7bc0*/  LDC R24, c[0x0][0x648] ;  /* 0x00019200ff187b82 */ /* 0x000e620000000800 */
[-CC-:B--2---:R-:W-:Y:S02]  /*7bd0*/  SHF.R.U64 R23, R8, R14.reuse, R11.reuse ;  /* 0x0000000e08177219 */ /* 0x184fe4000000120b */
[----:B------:R-:W-:-:S05]  /*7be0*/  SHF.R.U32.HI R6, RZ, R14, R11 ;  /* 0x0000000eff067219 */ /* 0x000fca000001160b */
[----:B------:R-:W2:Y:S01]  /*7bf0*/  LDC R26, c[0x0][0x638] ;  /* 0x00018e00ff1a7b82 */ /* 0x000ea20000000800 */
[-C--:B---3--:R-:W-:Y:S02]  /*7c00*/  SHF.L.U32 R10, R10, R27.reuse, RZ ;  /* 0x0000001b0a0a7219 */ /* 0x088fe400000006ff */
[-CC-:B------:R-:W-:Y:S02]  /*7c10*/  SHF.R.U64 R25, R23, R27.reuse, R6.reuse ;  /* 0x0000001b17197219 */ /* 0x180fe40000001206 */
[----:B------:R-:W-:Y:S02]  /*7c20*/  LOP3.LUT R32, RZ, R10, RZ, 0x33, !PT ;  /* 0x0000000aff207212 */ /* 0x000fe400078e33ff */
[----:B------:R-:W-:Y:S01]  /*7c30*/  SHF.R.U32.HI R11, RZ, R27, R6 ;  /* 0x0000001bff0b7219 */ /* 0x000fe20000011606 */
[----:B------:R-:W3:Y:S01]  /*7c40*/  LDC R31, c[0x0][0x610] ;  /* 0x00018400ff1f7b82 */ /* 0x000ee20000000800 */
[----:B------:R-:W-:Y:S01]  /*7c50*/  IMAD.MOV.U32 R10, RZ, RZ, R25 ;  /* 0x000000ffff0a7224 */ /* 0x000fe200078e0019 */
[----:B------:R-:W-:Y:S06]  /*7c60*/  @!P0 BRA `(.L_x_163) ;  /* 0x0000000000288947 */ /* 0x000fec0003800000 */
        /* <DEDUP_REMOVED lines=10> */
.L_x_163:
[----:B------:R-:W-:Y:S02]  /*7d10*/  ISETP.NE.AND P0, PT, R2, 0x1, PT ;  /* 0x000000010200780c */ /* 0x000fe40003f05270 */
[----:B-1----:R-:W-:Y:S01]  /*7d20*/  SHF.R.U64 R6, R10, R24, R11 ;  /* 0x000000180a067219 */ /* 0x002fe2000000120b */
[----:B0-----:R-:W-:Y:S01]  /*7d30*/  VIADD R11, R20, 0xffffffff ;  /* 0xffffffff140b7836 */ /* 0x001fe20000000000 */
[----:B------:R-:W-:Y:S02]  /*7d40*/  SHF.L.U32 R30, R30, R27, RZ ;  /* 0x0000001b1e1e7219 */ /* 0x000fe400000006ff */
[----:B------:R-:W-:Y:S01]  /*7d50*/  LOP3.LUT R5, R23, R32, RZ, 0xc0, !PT ;  /* 0x0000002017057212 */ /* 0x000fe200078ec0ff */
[----:B------:R-:W-:-:S04]  /*7d60*/  IMAD.MOV R10, RZ, RZ, -R6 ;  /* 0x000000ffff0a7224 */ /* 0x000fc800078e0a06 */
[----:B------:R-:W-:Y:S01]  /*7d70*/  IMAD R6, R30, R6, R5 ;  /* 0x000000061e067224 */ /* 0x000fe200078e0205 */
[----:B------:R-:W-:Y:S01]  /*7d80*/  LOP3.LUT R5, R8, R11, RZ, 0xc0, !PT ;  /* 0x0000000b08057212 */ /* 0x000fe200078ec0ff */
[----:B------:R-:W-:Y:S02]  /*7d90*/  @P0 IMAD R7, R9, R22, R4 ;  /* 0x0000001609070224 */ /* 0x000fe400078e0204 */
[----:B--2---:R-:W-:Y:S02]  /*7da0*/  IMAD R4, R10, R26, R25 ;  /* 0x0000001a0a047224 */ /* 0x004fe400078e0219 */
[----:B---3--:R-:W-:Y:S02]  /*7db0*/  IMAD R7, R6, R31, R7 ;  /* 0x0000001f06077224 */ /* 0x008fe400078e0207 */
[----:B------:R-:W-:Y:S02]  /*7dc0*/  IMAD R4, R4, R20, R5 ;  /* 0x0000001404047224 */ /* 0x000fe400078e0205 */
[----:B------:R-:W-:-:S02]  /*7dd0*/  IMAD.MOV.U32 R8, RZ, RZ, 0x1 ;  /* 0x00000001ff087424 */ /* 0x000fc400078e00ff */
[----:B------:R-:W-:Y:S01]  /*7de0*/  IMAD.MOV.U32 R6, RZ, RZ, R21 ;  /* 0x000000ffff067224 */ /* 0x000fe200078e0015 */
[----:B------:R-:W-:Y:S02]  /*7df0*/  SEL R19, R4, R7, !P0 ;  /* 0x0000000704137207 */ /* 0x000fe40004000000 */
[----:B------:R-:W-:-:S07]  /*7e00*/  SEL R20, R7, R4, !P0 ;  /* 0x0000000407147207 */ /* 0x000fce0004000000 */
.L_x_161:
[----:B------:R-:W-:-:S08]  /*7e10*/  NOP ;  /* 0x0000000000007918 */ /* 0x000fd00000000000 */
[----:B------:R-:W0:-:S00]  /*7e20*/  USETMAXREG.DEALLOC.CTAPOOL 0x28 ;  /* 0x00000028000079c8 */ /* 0x000e0000080e0500 */
[----:B0-----:R-:W-:-:S13]  /*7e30*/  ISETP.NE.AND P0, PT, R3, RZ, PT ;  /* 0x000000ff0300720c */ /* 0x001fda0003f05270 */
[----:B------:R-:W-:Y:S05]  /*7e40*/  @P0 EXIT ;  /* 0x000000000000094d */ /* 0x000fea0003800000 */
[----:B------:R-:W-:Y:S01]  /*7e50*/  LOP3.LUT P0, RZ, R8, 0xff, RZ, 0xc0, !PT ;  /* 0x000000ff08ff7812 */ /* 0x000fe2000780c0ff */
[----:B------:R-:W-:Y:S02]  /*7e60*/  IMAD.MOV.U32 R3, RZ, RZ, 0x1 ;  /* 0x00000001ff037424 */ /* 0x000fe400078e00ff */
[----:B------:R-:W-:-:S10]  /*7e70*/  IMAD.MOV.U32 R8, RZ, RZ, RZ ;  /* 0x000000ffff087224 */ /* 0x000fd400078e00ff */
[----:B------:R-:W-:Y:S05]  /*7e80*/  @!P0 BRA `(.L_x_164) ;  /* 0x0000000c00588947 */ /* 0x000fea0003800000 */
[----:B------:R-:W0:Y:S01]  /*7e90*/  LDC R3, c[0x0][0x28c] ;  /* 0x0000a300ff037b82 */ /* 0x000e220000000800 */
[----:B------:R-:W-:Y:S01]  /*7ea0*/  ULDC UR5, c[0x0][0x658] ;  /* 0x0001960000057ab9 */ /* 0x000fe20000000800 */
[----:B------:R-:W-:Y:S01]  /*7eb0*/  UMOV UR6, 0xffffffff ;  /* 0xffffffff00067882 */ /* 0x000fe20000000000 */
[----:B------:R-:W-:Y:S01]  /*7ec0*/  BSSY B0, `(.L_x_164) ;  /* 0x00000d2000007945 */ /* 0x000fe20003800000 */
[----:B------:R-:W-:Y:S01]  /*7ed0*/  USHF.L.U32 UR6, UR6, UR5, URZ ;  /* 0x0000000506067299 */ /* 0x000fe2000800063f */
[----:B------:R-:W-:Y:S01]  /*7ee0*/  IMAD.MOV.U32 R10, RZ, RZ, 0x1 ;  /* 0x00000001ff0a7424 */ /* 0x000fe200078e00ff */
[----:B------:R-:W-:Y:S01]  /*7ef0*/  LOP3.LUT R13, R18, 0x2, RZ, 0xfc, !PT ;  /* 0x00000002120d7812 */ /* 0x000fe200078efcff */
[----:B------:R-:W-:Y:S01]  /*7f00*/  IMAD.MOV.U32 R8, RZ, RZ, RZ ;  /* 0x000000ffff087224 */ /* 0x000fe200078e00ff */
[----:B------:R-:W1:Y:S01]  /*7f10*/  S2UR UR8, SR_CgaCtaId ;  /* 0x00000000000879c3 */ /* 0x000e620000008800 */
[----:B------:R-:W-:Y:S01]  /*7f20*/  ULDC UR4, c[0x0][0x600] ;  /* 0x0001800000047ab9 */ /* 0x000fe20000000800 */
[----:B------:R-:W-:Y:S01]  /*7f30*/  UMOV UR7, 0x1 ;  /* 0x0000000100077882 */ /* 0x000fe20000000000 */
[----:B------:R-:W-:-:S02]  /*7f40*/  UIADD3 UR4, UR4, -0x1, URZ ;  /* 0xffffffff04047890 */ /* 0x000fc4000fffe03f */
[----:B------:R-:W-:Y:S02]  /*7f50*/  USHF.L.U32 UR5, UR7, UR5, URZ ;  /* 0x0000000507057299 */ /* 0x000fe4000800063f */
[----:B------:R-:W-:Y:S01]  /*7f60*/  ULOP3.LUT UR6, URZ, UR6, URZ, 0x33, !UPT ;  /* 0x000000063f067292 */ /* 0x000fe2000f8e333f */
[----:B------:R-:W-:Y:S01]  /*7f70*/  ULDC.64 UR30, c[0x0][0x198] ;  /* 0x00006600001e7ab9 */ /* 0x000fe20000000a00 */
[----:B0-----:R-:W-:-:S05]  /*7f80*/  VIADD R3, R3, 0x3f ;  /* 0x0000003f03037836 */ /* 0x001fca0000000000 */
[----:B------:R-:W-:Y:S01]  /*7f90*/  SHF.R.S32.HI R4, RZ, 0x1f, R3 ;  /* 0x0000001fff047819 */ /* 0x000fe20000011403 */
[----:B-1----:R-:W-:-:S03]  /*7fa0*/  IMAD.U32 R11, RZ, RZ, UR8 ;  /* 0x00000008ff0b7e24 */ /* 0x002fc6000f8e00ff */
[----:B------:R-:W-:Y:S01]  /*7fb0*/  LEA.HI R4, R4, R3, RZ, 0x6 ;  /* 0x0000000304047211 */ /* 0x000fe200078f30ff */
[----:B------:R-:W-:-:S03]  /*7fc0*/  IMAD.MOV.U32 R3, RZ, RZ, 0x1 ;  /* 0x00000001ff037424 */ /* 0x000fc600078e00ff */
[----:B------:R-:W-:-:S05]  /*7fd0*/  SHF.R.S32.HI R9, RZ, 0x6, R4 ;  /* 0x00000006ff097819 */ /* 0x000fca0000011404 */
[----:B------:R-:W-:-:S07]  /*7fe0*/  VIADD R12, R9, 0x1 ;  /* 0x00000001090c7836 */ /* 0x000fce0000000000 */
.L_x_175:
[----:B------:R-:W-:-:S03]  /*7ff0*/  UMOV UR7, 0xffffffff ;  /* 0xffffffff00077882 */ /* 0x000fc60000000000 */
[----:B------:R-:W-:Y:S05]  /*8000*/  BRA.DIV UR7, `(.L_x_165) ;  /* 0x0000000e07987947 */ /* 0x000fea000b800000 */
[----:B------:R-:W-:-:S13]  /*8010*/  ELECT P6, URZ, PT ;  /* 0x00000000003f782f */ /* 0x000fda00038c0000 */
.L_x_184:
[----:B------:R-:W0:Y:S01]  /*8020*/  LDC R4, c[0x0][0x28c] ;  /* 0x0000a300ff047b82 */ /* 0x000e220000000800 */
[----:B------:R-:W-:Y:S01]  /*8030*/  BSSY B1, `(.L_x_166) ;  /* 0x0000047000017945 */ /* 0x000fe20003800000 */
[----:B0-----:R-:W-:-:S13]  /*8040*/  ISETP.LT.OR P6, PT, R4, 0x1, !P6 ;  /* 0x000000010400780c */ /* 0x001fda00077c1670 */
[----:B------:R-:W-:Y:S05]  /*8050*/  @P6 BRA `(.L_x_167) ;  /* 0x0000000400106947 */ /* 0x000fea0003800000 */
[----:B------:R-:W-:Y:S02]  /*8060*/  IMAD R20, R20, 0x2, R11 ;  /* 0x0000000214147824 */ /* 0x000fe400078e020b */
[----:B------:R-:W-:Y:S02]  /*8070*/  IMAD.SHL.U32 R19, R19, 0x40, RZ ;  /* 0x0000004013137824 */ /* 0x000fe400078e00ff */
[----:B------:R-:W-:Y:S02]  /*8080*/  IMAD.MOV.U32 R23, RZ, RZ, RZ ;  /* 0x000000ffff177224 */ /* 0x000fe400078e00ff */
[----:B------:R-:W-:Y:S02]  /*8090*/  IMAD.MOV.U32 R4, RZ, RZ, R12 ;  /* 0x000000ffff047224 */ /* 0x000fe400078e000c */
[----:B------:R-:W-:Y:S02]  /*80a0*/  IMAD.MOV.U32 R5, RZ, RZ, R3 ;  /* 0x000000ffff057224 */ /* 0x000fe400078e0003 */
[----:B------:R-:W-:-:S02]  /*80b0*/  IMAD.MOV.U32 R7, RZ, RZ, R8 ;  /* 0x000000ffff077224 */ /* 0x000fc400078e0008 */
[----:B------:R-:W-:-:S07]  /*80c0*/  IMAD.SHL.U32 R20, R20, 0x80, RZ ;  /* 0x0000008014147824 */ /* 0x000fce00078e00ff */
.L_x_170:
[----:B------:R-:W0:Y:S01]  /*80d0*/  S2UR UR7, SR_CgaCtaId ;  /* 0x00000000000779c3 */ /* 0x000e220000008800 */
[----:B------:R-:W-:Y:S02]  /*80e0*/  MOV R14, 0x400 ;  /* 0x00000400000e7802 */ /* 0x000fe40000000f00 */
[----:B------:R-:W-:-:S13]  /*80f0*/  ISETP.NE.AND P1, PT, R0, RZ, PT ;  /* 0x000000ff0000720c */ /* 0x000fda0003f25270 */
[----:B------:R-:W1:Y:S01]  /*8100*/  @!P1 LDC R15, c[0x0][0x500] ;  /* 0x00014000ff0f9b82 */ /* 0x000e620000000800 */
[----:B0-----:R-:W-:-:S05]  /*8110*/  IMAD.U32 R11, RZ, RZ, UR7 ;  /* 0x00000007ff0b7e24 */ /* 0x001fca000f8e00ff */
[----:B------:R-:W-:Y:S02]  /*8120*/  LEA R22, R11, R14, 0x18 ;  /* 0x0000000e0b167211 */ /* 0x000fe400078ec0ff */
[----:B------:R-:W-:-:S03]  /*8130*/  SHF.L.U32 R14, R5, 0x1f, RZ ;  /* 0x0000001f050e7819 */ /* 0x000fc600000006ff */
[----:B------:R-:W-:-:S04]  /*8140*/  IMAD R21, R7, 0x8, R22 ;  /* 0x0000000807157824 */ /* 0x000fc800078e0216 */
[----:B------:R-:W0:Y:S02]  /*8150*/  SYNCS.PHASECHK.TRANS64.TRYWAIT P0, [R21+URZ+0x10], R14 ;  /* 0x0000100e150075a7 */ /* 0x000e24000800017f */
[----:B01----:R-:W-:Y:S05]  /*8160*/  @!P0 BRA `(.L_x_168) ;  /* 0x0000000c00608947 */ /* 0x003fea0003800000 */
.L_x_185:
[----:B0-----:R-:W-:Y:S01]  /*8170*/  PRMT R14, R13, 0x9910, RZ ;  /* 0x000099100d0e7816 */ /* 0x001fe200000000ff */
[----:B------:R0:W-:Y:S03]  /*8180*/  @!P1 SYNCS.ARRIVE.TRANS64 RZ, [R21+URZ], R15 ;  /* 0x0000000f15ff99a7 */ /* 0x0001e6000800003f */
[----:B------:R-:W-:-:S13]  /*8190*/  ISETP.NE.AND P0, PT, R14, 0x2, PT ;  /* 0x000000020e00780c */ /* 0x000fda0003f05270 */
[----:B0-----:R-:W-:Y:S05]  /*81a0*/  @P0 BRA `(.L_x_169) ;  /* 0x0000000000040947 */ /* 0x001fea0003800000 */
[----:B------:R-:W-:Y:S01]  /*81b0*/  BPT.TRAP 0x1 ;  /* 0x000000040000795c */ /* 0x000fe20000300000 */
.L_x_169:
[----:B------:R-:W-:Y:S01]  /*81c0*/  IMAD.SHL.U32 R14, R7, 0x4000, RZ ;  /* 0x00004000070e7824 */ /* 0x000fe200078e00ff */
[----:B------:R-:W-:Y:S01]  /*81d0*/  R2UR UR34, R23 ;  /* 0x00000000172272ca */ /* 0x000fe200000e0000 */
[----:B------:R-:W-:Y:S01]  /*81e0*/  VIADD R4, R4, 0xffffffff ;  /* 0xffffffff04047836 */ /* 0x000fe20000000000 */
[----:B------:R-:W-:Y:S01]  /*81f0*/  R2UR UR33, R21 ;  /* 0x00000000152172ca */ /* 0x000fe200000e0000 */
[--C-:B------:R-:W-:Y:S01]  /*8200*/  IMAD R15, R11, 0x1000, R14.reuse ;  /* 0x000010000b0f7824 */ /* 0x100fe200078e020e */
[----:B------:R-:W-:Y:S01]  /*8210*/  R2UR UR36, R6 ;  /* 0x00000000062472ca */ /* 0x000fe200000e0000 */
[----:B------:R-:W-:Y:S01]  /*8220*/  IMAD.IADD R14, R22, 0x1, R14 ;  /* 0x00000001160e7824 */ /* 0x000fe200078e020e */
[----:B------:R-:W-:Y:S01]  /*8230*/  R2UR UR35, R20 ;  /* 0x00000000142372ca */ /* 0x000fe200000e0000 */
[----:B------:R-:W-:Y:S01]  /*8240*/  IMAD R15, R15, 0x4, R22 ;  /* 0x000000040f0f7824 */ /* 0x000fe200078e0216 */
[----:B------:R-:W-:Y:S01]  /*8250*/  UIADD3 UR14, UP0, UR30, 0xf0, URZ ;  /* 0x000000f01e0e7890 */ /* 0x000fe2000ff1e03f */
[----:B------:R-:W-:Y:S01]  /*8260*/  R2UR UR19, R19 ;  /* 0x00000000131372ca */ /* 0x000fe200000e0000 */
[----:B------:R-:W-:Y:S01]  /*8270*/  UIADD3 UR42, UP1, UR30, 0x1f0, URZ ;  /* 0x000001f01e2a7890 */ /* 0x000fe2000ff3e03f */
[----:B------:R-:W-:Y:S01]  /*8280*/  R2UR UR8, R14 ;  /* 0x000000000e0872ca */ /* 0x000fe200000e0000 */
[----:B------:R-:W-:Y:S01]  /*8290*/  UIADD3.X UR15, URZ, UR31, URZ, UP0, !UPT ;  /* 0x0000001f3f0f7290 */ /* 0x000fe200087fe43f */
[----:B------:R-:W-:Y:S01]  /*82a0*/  R2UR UR24, R15 ;  /* 0x000000000f1872ca */ /* 0x000fe200000e0000 */
[----:B------:R-:W-:Y:S01]  /*82b0*/  UIADD3 UR26, UR34, 0x20, URZ ;  /* 0x00000020221a7890 */ /* 0x000fe2000fffe03f */
[----:B------:R-:W-:Y:S01]  /*82c0*/  ISETP.GT.AND P1, PT, R4, 0x1, PT ;  /* 0x000000010400780c */ /* 0x000fe20003f24270 */
[----:B------:R-:W-:Y:S01]  /*82d0*/  UIADD3.X UR43, URZ, UR31, URZ, UP1, !UPT ;  /* 0x0000001f3f2b7290 */ /* 0x000fe20008ffe43f */
[----:B------:R-:W-:Y:S01]  /*82e0*/  VIADD R7, R7, 0x1 ;  /* 0x0000000107077836 */ /* 0x000fe20000000000 */
[----:B------:R-:W-:Y:S01]  /*82f0*/  UMOV UR7, 0x30000 ;  /* 0x0003000000077882 */ /* 0x000fe20000000000 */
[----:B------:R-:W-:Y:S01]  /*8300*/  UMOV UR22, 0x0 ;  /* 0x0000000000167882 */ /* 0x000fe20000000000 */
[----:B------:R-:W-:Y:S01]  /*8310*/  UMOV UR23, 0x10000000 ;  /* 0x1000000000177882 */ /* 0x000fe20000000000 */
[----:B------:R-:W-:Y:S01]  /*8320*/  UMOV UR25, UR33 ;  /* 0x0000002100197c82 */ /* 0x000fe20008000000 */
[----:B------:R-:W-:Y:S01]  /*8330*/  ISETP.NE.AND P0, PT, R7, 0x2, PT ;  /* 0x000000020700780c */ /* 0x000fe20003f05270 */
[----:B------:R-:W-:Y:S01]  /*8340*/  UMOV UR28, UR36 ;  /* 0x00000024001c7c82 */ /* 0x000fe20008000000 */
[----:B------:R-:W-:Y:S01]  /*8350*/  UIADD3 UR16, UR8, 0x20100, URZ ;  /* 0x0002010008107890 */ /* 0x000fe2000fffe03f */
[----:B------:R-:W-:Y:S01]  /*8360*/  VIADD R23, R23, 0x40 ;  /* 0x0000004017177836 */ /* 0x000fe20000000000 */
[----:B------:R-:W-:Y:S01]  /*8370*/  UIADD3 UR32, UR24, 0x100, URZ ;  /* 0x0000010018207890 */ /* 0x000fe2000fffe03f */
[----:B------:R-:W-:Y:S01]  /*8380*/  SEL R14, RZ, 0x1, P0 ;  /* 0x00000001ff0e7807 */ /* 0x000fe20000000000 */
[----:B------:R-:W-:Y:S01]  /*8390*/  UIADD3 UR24, UR24, 0x8100, URZ ;  /* 0x0000810018187890 */ /* 0x000fe2000fffe03f */
[----:B------:R-:W-:Y:S01]  /*83a0*/  SEL R7, R7, RZ, P0 ;  /* 0x000000ff07077207 */ /* 0x000fe20000000000 */
[----:B------:R-:W-:Y:S01]  /*83b0*/  UIADD3 UR8, UR8, 0x22100, URZ ;  /* 0x0002210008087890 */ /* 0x000fe2000fffe03f */
[----:B------:R-:W-:Y:S01]  /*83c0*/  LOP3.LUT R5, R5, R14, RZ, 0x3c, !PT ;  /* 0x0000000e05057212 */ /* 0x000fe200078e3cff */
[----:B------:R-:W-:Y:S01]  /*83d0*/  UMOV UR27, UR35 ;  /* 0x00000023001b7c82 */ /* 0x000fe20008000000 */
[----:B------:R-:W-:Y:S01]  /*83e0*/  UMOV UR17, UR33 ;  /* 0x0000002100117c82 */ /* 0x000fe20008000000 */
[----:B------:R-:W-:Y:S01]  /*83f0*/  UMOV UR18, UR34 ;  /* 0x0000002200127c82 */ /* 0x000fe20008000000 */
[----:B------:R-:W-:Y:S01]  /*8400*/  UMOV UR20, UR36 ;  /* 0x0000002400147c82 */ /* 0x000fe20008000000 */
[----:B------:R0:W-:Y:S01]  /*8410*/  UTMALDG.3D.MULTICAST [UR32], [UR14], UR7, desc[UR22] ;  /* 0x000016200e0073b4 */ /* 0x0001e20008011807 */
[----:B------:R-:W-:Y:S01]  /*8420*/  UMOV UR9, UR33 ;  /* 0x0000002100097c82 */ /* 0x000fe20008000000 */
[----:B------:R-:W-:Y:S01]  /*8430*/  UMOV UR11, UR19 ;  /* 0x00000013000b7c82 */ /* 0x000fe20008000000 */
[----:B------:R-:W-:Y:S01]  /*8440*/  UMOV UR12, UR36 ;  /* 0x00000024000c7c82 */ /* 0x000fe20008000000 */
[----:B------:R-:W-:Y:S01]  /*8450*/  UMOV UR10, UR26 ;  /* 0x0000001a000a7c82 */ /* 0x000fe20008000000 */
[----:B------:R0:W-:Y:S01]  /*8460*/  UTMALDG.3D.MULTICAST [UR24], [UR14], UR7, desc[UR22] ;  /* 0x000016180e0073b4 */ /* 0x0001e20008011807 */
[----:B------:R0:W-:Y:S01]  /*8470*/  UTMALDG.3D [UR16], [UR42], desc[UR22] ;  /* 0x000016102a0075b4 */ /* 0x0001e20008011000 */
[----:B------:R0:W-:Y:S02]  /*8480*/  UTMALDG.3D [UR8], [UR42], desc[UR22] ;  /* 0x000016082a0075b4 */ /* 0x0001e40008011000 */
[----:B0-----:R-:W-:Y:S05]  /*8490*/  @P1 BRA `(.L_x_170) ;  /* 0xfffffffc000c1947 */ /* 0x001fea000383ffff */
.L_x_167:
[----:B------:R-:W-:Y:S05]  /*84a0*/  BSYNC B1 ;  /* 0x0000000000017941 */ /* 0x000fea0003800000 */
.L_x_166:
[----:B------:R-:W-:Y:S01]  /*84b0*/  LOP3.LUT P1, RZ, R10, 0xff, RZ, 0xc0, !PT ;  /* 0x000000ff0aff7812 */ /* 0x000fe2000782c0ff */
[----:B------:R-:W-:Y:S01]  /*84c0*/  IMAD.IADD R8, R9, 0x1, R8 ;  /* 0x0000000109087824 */ /* 0x000fe200078e0208 */
[----:B------:R-:W-:Y:S01]  /*84d0*/  IADD3 R16, P2, R16, UR38, RZ ;  /* 0x0000002610107c10 */ /* 0x000fe2000ff5e0ff */
[----:B------:R-:W-:Y:S01]  /*84e0*/  ULDC.64 UR8, c[0x0][0x650] ;  /* 0x0001940000087ab9 */ /* 0x000fe20000000a00 */
[----:B------:R-:W-:Y:S01]  /*84f0*/  BSSY B1, `(.L_x_171) ;  /* 0x000006c000017945 */ /* 0x000fe20003800000 */
[----:B------:R-:W-:Y:S01]  /*8500*/  IMAD.MOV.U32 R20, RZ, RZ, -0x1 ;  /* 0xffffffffff147424 */ /* 0x000fe200078e00ff */
[----:B------:R-:W-:Y:S01]  /*8510*/  SHF.R.U32.HI R4, RZ, 0x1, R8 ;  /* 0x00000001ff047819 */ /* 0x000fe20000011608 */
[----:B------:R-:W-:Y:S01]  /*8520*/  IMAD.MOV.U32 R19, RZ, RZ, -0x1 ;  /* 0xffffffffff137424 */ /* 0x000fe200078e00ff */
[----:B------:R-:W-:Y:S02]  /*8530*/  ISETP.GT.U32.AND P0, PT, R8, 0x1, PT ;  /* 0x000000010800780c */ /* 0x000fe40003f04070 */
[----:B------:R-:W-:-:S02]  /*8540*/  LOP3.LUT R4, R4, 0x1, RZ, 0xc0, !PT ;  /* 0x0000000104047812 */ /* 0x000fc400078ec0ff */
[----:B------:R-:W-:Y:S01]  /*8550*/  ISETP.LT.U32.AND P0, PT, R9, 0x2, P0 ;  /* 0x000000020900780c */ /* 0x000fe20000701070 */
[----:B------:R-:W0:Y:S01]  /*8560*/  @P1 S2R R11, SR_CgaCtaId ;  /* 0x00000000000b1919 */ /* 0x000e220000008800 */
[----:B------:R-:W-:Y:S02]  /*8570*/  @P1 MOV R6, 0x400 ;  /* 0x0000040000061802 */ /* 0x000fe40000000f00 */
[----:B------:R-:W-:Y:S02]  /*8580*/  IADD3.X R17, R17, UR41, RZ, P2, !PT ;  /* 0x0000002911117c10 */ /* 0x000fe400097fe4ff */
[----:B------:R-:W-:Y:S02]  /*8590*/  ISETP.GE.U32.AND P2, PT, R16, UR8, PT ;  /* 0x0000000810007c0c */ /* 0x000fe4000bf46070 */
[----:B------:R-:W-:Y:S02]  /*85a0*/  LOP3.LUT R8, R8, 0x1, RZ, 0xc0, !PT ;  /* 0x0000000108087812 */ /* 0x000fe400078ec0ff */
[----:B------:R-:W-:-:S02]  /*85b0*/  PRMT R10, RZ, 0x7610, R10 ;  /* 0x00007610ff0a7816 */ /* 0x000fc4000000000a */
[----:B0-----:R-:W-:-:S04]  /*85c0*/  @P1 LEA R6, R11, R6, 0x18 ;  /* 0x000000060b061211 */ /* 0x001fc800078ec0ff */
[----:B------:R0:W-:Y:S01]  /*85d0*/  @P1 SYNCS.ARRIVE.TRANS64.A1T0 RZ, [R6+URZ+0x38], RZ ;  /* 0x000038ff06ff19a7 */ /* 0x0001e2000810003f */
[----:B------:R-:W-:Y:S02]  /*85e0*/  ISETP.NE.U32.AND P1, PT, R4, 0x1, PT ;  /* 0x000000010400780c */ /* 0x000fe40003f25070 */
[----:B------:R-:W-:Y:S02]  /*85f0*/  SEL R4, RZ, 0x1, !P0 ;  /* 0x00000001ff047807 */ /* 0x000fe40004000000 */
[----:B------:R-:W-:Y:S02]  /*8600*/  ISETP.GE.U32.AND.EX P0, PT, R17, UR9, PT, P2 ;  /* 0x0000000911007c0c */ /* 0x000fe4000bf06120 */
[----:B------:R-:W-:Y:S01]  /*8610*/  ISETP.GT.U32.AND P1, PT, R9, 0x1, !P1 ;  /* 0x000000010900780c */ /* 0x000fe20004f24070 */
[----:B0-----:R-:W-:-:S03]  /*8620*/  IMAD.MOV.U32 R6, RZ, RZ, -0x1 ;  /* 0xffffffffff067424 */ /* 0x001fc600078e00ff */
[----:B------:R-:W-:-:S04]  /*8630*/  SEL R5, RZ, 0x1, !P1 ;  /* 0x00000001ff057807 */ /* 0x000fc80004800000 */
[--C-:B------:R-:W-:Y:S02]  /*8640*/  LOP3.LUT R3, R5, R3, R4.reuse, 0x96, !PT ;  /* 0x0000000305037212 */ /* 0x100fe400078e9604 */
[----:B------:R-:W-:Y:S01]  /*8650*/  PRMT R4, RZ, 0x7610, R4 ;  /* 0x00007610ff047816 */ /* 0x000fe20000000004 */
[----:B------:R-:W-:Y:S06]  /*8660*/  @P0 BRA `(.L_x_172) ;  /* 0x0000000400500947 */ /* 0x000fec0003800000 */
[----:B------:R-:W0:Y:S01]  /*8670*/  S2R R19, SR_CTAID.X ;  /* 0x0000000000137919 */ /* 0x000e220000002500 */
[----:B------:R-:W-:Y:S01]  /*8680*/  ULDC.64 UR8, c[0x0][0x628] ;  /* 0x00018a0000087ab9 */ /* 0x000fe20000000a00 */
[----:B------:R-:W1:Y:S01]  /*8690*/  LDC R20, c[0x0][0x144] ;  /* 0x00005100ff147b82 */ /* 0x000e620000000800 */
[----:B------:R-:W-:Y:S01]  /*86a0*/  ISETP.NE.U32.AND P0, PT, RZ, UR8, PT ;  /* 0x00000008ff007c0c */ /* 0x000fe2000bf05070 */
[----:B------:R-:W2:Y:S01]  /*86b0*/  S2R R14, SR_CTAID.Y ;  /* 0x00000000000e7919 */ /* 0x000ea20000002600 */
[----:B------:R-:W-:Y:S01]  /*86c0*/  ULDC UR10, c[0x0][0x630] ;  /* 0x00018c00000a7ab9 */ /* 0x000fe20000000800 */
[----:B------:R-:W-:Y:S01]  /*86d0*/  ULDC UR11, c[0x0][0x150] ;  /* 0x00005400000b7ab9 */ /* 0x000fe20000000800 */
[----:B------:R-:W-:Y:S01]  /*86e0*/  ISETP.NE.AND.EX P0, PT, RZ, UR9, PT, P0 ;  /* 0x00000009ff007c0c */ /* 0x000fe2000bf05300 */
[----:B------:R-:W-:Y:S02]  /*86f0*/  IMAD.MOV.U32 R4, RZ, RZ, R16 ;  /* 0x000000ffff047224 */ /* 0x000fe400078e0010 */
[----:B------:R-:W-:Y:S01]  /*8700*/  IMAD.MOV.U32 R5, RZ, RZ, R17 ;  /* 0x000000ffff057224 */ /* 0x000fe200078e0011 */
[----:B0-----:R-:W-:-:S09]  /*8710*/  I2FP.F32.U32 R21, R19 ;  /* 0x0000001300157245 */ /* 0x001fd20000201000 */
[----:B------:R-:W-:Y:S05]  /*8720*/  @!P0 BRA `(.L_x_173) ;  /* 0x0000000000288947 */ /* 0x000fea0003800000 */
[----:B------:R-:W-:Y:S02]  /*8730*/  ULDC UR7, c[0x0][0x634] ;  /* 0x00018d0000077ab9 */ /* 0x000fe40000000800 */
[----:B------:R-:W-:-:S05]  /*8740*/  IADD3 R5, P0, R16, UR7, RZ ;  /* 0x0000000710057c10 */ /* 0x000fca000ff1e0ff */
[----:B------:R-:W-:-:S04]  /*8750*/  IMAD.X R15, RZ, RZ, R17, P0 ;  /* 0x000000ffff0f7224 */ /* 0x000fc800000e0611 */
[----:B------:R-:W-:-:S04]  /*8760*/  IMAD.WIDE.U32 R6, R15, UR8, RZ ;  /* 0x000000080f067c25 */ /* 0x000fc8000f8e00ff */
[----:B------:R-:W-:-:S04]  /*8770*/  IMAD.WIDE.U32 R6, P0, R5, UR9, R6 ;  /* 0x0000000905067c25 */ /* 0x000fc8000f800006 */
[----:B------:R-:W-:-:S04]  /*8780*/  IMAD.WIDE.U32 R4, R5, UR8, RZ ;  /* 0x0000000805047c25 */ /* 0x000fc8000f8e00ff */
[----:B------:R-:W-:Y:S01]  /*8790*/  IMAD.MOV.U32 R4, RZ, RZ, R7 ;  /* 0x000000ffff047224 */ /* 0x000fe200078e0007 */
[----:B------:R-:W-:Y:S01]  /*87a0*/  IADD3 RZ, P1, R5, R6, RZ ;  /* 0x0000000605ff7210 */ /* 0x000fe20007f3e0ff */
[----:B------:R-:W-:-:S04]  /*87b0*/  IMAD.X R5, RZ, RZ, RZ, P0 ;  /* 0x000000ffff057224 */ /* 0x000fc800000e06ff */
[----:B------:R-:W-:-:S08]  /*87c0*/  IMAD.WIDE.U32.X R4, R15, UR9, R4, P1 ;  /* 0x000000090f047c25 */ /* 0x000fd000088e0404 */
.L_x_173:
[----:B------:R-:W-:Y:S01]  /*87d0*/  FMUL R21, R21, UR11 ;  /* 0x0000000b15157c20 */ /* 0x000fe20008400000 */
[--C-:B------:R-:W-:Y:S01]  /*87e0*/  SHF.R.U64 R15, R4, UR10, R5.reuse ;  /* 0x0000000a040f7c19 */ /* 0x100fe20008001205 */
[----:B------:R-:W-:Y:S01]  /*87f0*/  ULDC.64 UR8, c[0x0][0x620] ;  /* 0x0001880000087ab9 */ /* 0x000fe20000000a00 */
[----:B------:R-:W-:Y:S01]  /*8800*/  SHF.R.U32.HI R4, RZ, UR10, R5 ;  /* 0x0000000aff047c19 */ /* 0x000fe20008011605 */
[----:B------:R-:W-:Y:S01]  /*8810*/  ULDC.64 UR10, c[0x0][0x640] ;  /* 0x00019000000a7ab9 */ /* 0x000fe20000000a00 */
[----:B------:R-:W-:Y:S01]  /*8820*/  IADD3 R5, P0, RZ, -R15, RZ ;  /* 0x8000000fff057210 */ /* 0x000fe20007f1e0ff */
[----:B------:R-:W0:Y:S01]  /*8830*/  F2I.U32.TRUNC.NTZ R21, R21 ;  /* 0x0000001500157305 */ /* 0x000e22000020f000 */
[----:B------:R-:W-:-:S03]  /*8840*/  ULDC UR7, c[0x0][0x618] ;  /* 0x0001860000077ab9 */ /* 0x000fc60000000800 */
[----:B------:R-:W-:Y:S01]  /*8850*/  IMAD.X R4, RZ, RZ, ~R4, P0 ;  /* 0x000000ffff047224 */ /* 0x000fe200000e0e04 */
[----:B------:R-:W-:-:S03]  /*8860*/  ISETP.NE.U32.AND P0, PT, RZ, UR10, PT ;  /* 0x0000000aff007c0c */ /* 0x000fc6000bf05070 */
[----:B------:R-:W-:Y:S01]  /*8870*/  IMAD R4, R4, UR8, RZ ;  /* 0x0000000804047c24 */ /* 0x000fe2000f8e02ff */
[----:B------:R-:W-:-:S03]  /*8880*/  ISETP.NE.AND.EX P0, PT, RZ, UR11, PT, P0 ;  /* 0x0000000bff007c0c */ /* 0x000fc6000bf05300 */
[C---:B------:R-:W-:Y:S02]  /*8890*/  IMAD R7, R5.reuse, UR9, R4 ;  /* 0x0000000905077c24 */ /* 0x040fe4000f8e0204 */
[----:B------:R-:W-:Y:S01]  /*88a0*/  IMAD.WIDE.U32 R4, R5, UR8, R16 ;  /* 0x0000000805047c25 */ /* 0x000fe2000f8e0010 */
[----:B------:R-:W-:-:S03]  /*88b0*/  ULDC UR8, c[0x0][0x154] ;  /* 0x0000550000087ab9 */ /* 0x000fc60000000800 */
[----:B0-----:R-:W-:Y:S02]  /*88c0*/  IMAD.MOV R6, RZ, RZ, -R21 ;  /* 0x000000ffff067224 */ /* 0x001fe400078e0a15 */
[----:B------:R-:W0:Y:S01]  /*88d0*/  LDC R21, c[0x0][0x148] ;  /* 0x00005200ff157b82 */ /* 0x000e220000000800 */
[----:B------:R-:W-:Y:S02]  /*88e0*/  IMAD.IADD R5, R5, 0x1, R7 ;  /* 0x0000000105057824 */ /* 0x000fe400078e0207 */
[----:B-1----:R-:W-:Y:S01]  /*88f0*/  IMAD R19, R20, R6, R19 ;  /* 0x0000000614137224 */ /* 0x002fe200078e0213 */
[----:B--2---:R-:W-:Y:S02]  /*8900*/  I2FP.F32.U32 R6, R14 ;  /* 0x0000000e00067245 */ /* 0x004fe40000201000 */
[--C-:B------:R-:W-:Y:S02]  /*8910*/  SHF.R.U64 R20, R4, UR7, R5.reuse ;  /* 0x0000000704147c19 */ /* 0x100fe40008001205 */
[----:B------:R-:W-:Y:S01]  /*8920*/  SHF.R.U32.HI R5, RZ, UR7, R5 ;  /* 0x00000007ff057c19 */ /* 0x000fe20008011605 */
[----:B------:R-:W-:Y:S01]  /*8930*/  FMUL R6, R6, UR8 ;  /* 0x0000000806067c20 */ /* 0x000fe20008400000 */
[----:B------:R-:W-:-:S02]  /*8940*/  ULDC UR7, c[0x0][0x608] ;  /* 0x0001820000077ab9 */ /* 0x000fc40000000800 */
[--C-:B------:R-:W-:Y:S01]  /*8950*/  SHF.R.U64 R23, R20, UR7, R5.reuse ;  /* 0x0000000714177c19 */ /* 0x100fe20008001205 */
[----:B------:R1:W2:Y:S01]  /*8960*/  F2I.U32.TRUNC.NTZ R24, R6 ;  /* 0x0000000600187305 */ /* 0x0002a2000020f000 */
[----:B------:R-:W-:Y:S01]  /*8970*/  SHF.R.U32.HI R4, RZ, UR7, R5 ;  /* 0x00000007ff047c19 */ /* 0x000fe20008011605 */
[----:B------:R-:W-:-:S03]  /*8980*/  ULDC UR7, c[0x0][0x658] ;  /* 0x0001960000077ab9 */ /* 0x000fc60000000800 */
[--C-:B------:R-:W-:Y:S02]  /*8990*/  SHF.R.U64 R22, R23, UR7, R4.reuse ;  /* 0x0000000717167c19 */ /* 0x100fe40008001204 */
[----:B------:R-:W-:-:S03]  /*89a0*/  SHF.R.U32.HI R25, RZ, UR7, R4 ;  /* 0x00000007ff197c19 */ /* 0x000fc60008011604 */
[----:B------:R-:W-:Y:S02]  /*89b0*/  IMAD.MOV.U32 R4, RZ, RZ, R22 ;  /* 0x000000ffff047224 */ /* 0x000fe400078e0016 */
[----:B------:R-:W-:Y:S01]  /*89c0*/  IMAD.MOV.U32 R5, RZ, RZ, R25 ;  /* 0x000000ffff057224 */ /* 0x000fe200078e0019 */
[----:B-1----:R-:W-:Y:S06]  /*89d0*/  @!P0 BRA `(.L_x_174) ;  /* 0x0000000000288947 */ /* 0x002fec0003800000 */
        /* <DEDUP_REMOVED lines=10> */
.L_x_174:
[----:B------:R-:W-:Y:S01]  /*8a80*/  ISETP.NE.AND P0, PT, R2, 0x1, PT ;  /* 0x000000010200780c */ /* 0x000fe20003f05270 */
[----:B------:R-:W-:Y:S01]  /*8a90*/  ULDC UR7, c[0x0][0x648] ;  /* 0x0001920000077ab9 */ /* 0x000fe20000000800 */
[----:B------:R-:W-:Y:S01]  /*8aa0*/  LOP3.LUT R23, R23, UR6, RZ, 0xc0, !PT ;  /* 0x0000000617177c12 */ /* 0x000fe2000f8ec0ff */
[----:B--2---:R-:W-:Y:S01]  /*8ab0*/  IMAD.MOV R24, RZ, RZ, -R24 ;  /* 0x000000ffff187224 */ /* 0x004fe200078e0a18 */
[----:B------:R-:W-:Y:S01]  /*8ac0*/  SHF.R.U64 R4, R4, UR7, R5 ;  /* 0x0000000704047c19 */ /* 0x000fe20008001205 */
[----:B------:R-:W-:Y:S01]  /*8ad0*/  ULDC UR7, c[0x0][0x638] ;  /* 0x00018e0000077ab9 */ /* 0x000fe20000000800 */
[----:B------:R-:W-:Y:S01]  /*8ae0*/  LOP3.LUT R7, R20, UR4, RZ, 0xc0, !PT ;  /* 0x0000000414077c12 */ /* 0x000fe2000f8ec0ff */
[----:B------:R-:W-:Y:S01]  /*8af0*/  ULDC UR8, c[0x0][0x610] ;  /* 0x0001840000087ab9 */ /* 0x000fe20000000800 */
[----:B------:R-:W-:Y:S02]  /*8b00*/  IMAD.MOV.U32 R6, RZ, RZ, R15 ;  /* 0x000000ffff067224 */ /* 0x000fe400078e000f */
[----:B------:R-:W-:-:S02]  /*8b10*/  IMAD.MOV R5, RZ, RZ, -R4 ;  /* 0x000000ffff057224 */ /* 0x000fc400078e0a04 */
[----:B------:R-:W-:Y:S02]  /*8b20*/  IMAD R4, R4, UR5, R23 ;  /* 0x0000000504047c24 */ /* 0x000fe4000f8e0217 */
[----:B0-----:R-:W-:Y:S02]  /*8b30*/  @P0 IMAD R19, R21, R24, R14 ;  /* 0x0000001815130224 */ /* 0x001fe400078e020e */
[----:B------:R-:W-:Y:S01]  /*8b40*/  IMAD R22, R5, UR7, R22 ;  /* 0x0000000705167c24 */ /* 0x000fe2000f8e0216 */
[----:B------:R-:W-:Y:S01]  /*8b50*/  ULDC UR7, c[0x0][0x600] ;  /* 0x0001800000077ab9 */ /* 0x000fe20000000800 */
[----:B------:R-:W-:Y:S02]  /*8b60*/  IMAD R20, R4, UR8, R19 ;  /* 0x0000000804147c24 */ /* 0x000fe4000f8e0213 */
[----:B------:R-:W-:Y:S02]  /*8b70*/  IMAD R5, R22, UR7, R7 ;  /* 0x0000000716057c24 */ /* 0x000fe4000f8e0207 */
[----:B------:R-:W-:-:S03]  /*8b80*/  IMAD.MOV.U32 R4, RZ, RZ, 0x1 ;  /* 0x00000001ff047424 */ /* 0x000fc600078e00ff */
[----:B------:R-:W-:Y:S02]  /*8b90*/  SEL R19, R5, R20, !P0 ;  /* 0x0000001405137207 */ /* 0x000fe40004000000 */
[----:B------:R-:W-:-:S07]  /*8ba0*/  SEL R20, R20, R5, !P0 ;  /* 0x0000000514147207 */ /* 0x000fce0004000000 */
.L_x_172:
[----:B------:R-:W-:Y:S05]  /*8bb0*/  BSYNC B1 ;  /* 0x0000000000017941 */ /* 0x000fea0003800000 */
.L_x_171:
[----:B------:R-:W-:-:S13]  /*8bc0*/  LOP3.LUT P0, RZ, R4, 0xff, RZ, 0xc0, !PT ;  /* 0x000000ff04ff7812 */ /* 0x000fda000780c0ff */
[----:B------:R-:W-:Y:S05]  /*8bd0*/  @P0 BRA `(.L_x_175) ;  /* 0xfffffff400040947 */ /* 0x000fea000383ffff */
[----:B------:R-:W-:Y:S05]  /*8be0*/  BSYNC B0 ;  /* 0x0000000000007941 */ /* 0x000fea0003800000 */
.L_x_164:
[----:B------:R-:W-:-:S03]  /*8bf0*/  UMOV UR7, 0xffffffff ;  /* 0xffffffff00077882 */ /* 0x000fc60000000000 */
[----:B------:R-:W-:Y:S05]  /*8c00*/  BRA.DIV UR7, `(.L_x_176) ;  /* 0x0000000207cc7947 */ /* 0x000fea000b800000 */
[----:B------:R-:W-:-:S13]  /*8c10*/  ELECT P6, URZ, PT ;  /* 0x00000000003f782f */ /* 0x000fda00038c0000 */
.L_x_188:
[----:B------:R-:W-:Y:S04]  /*8c20*/  BSSY B0, `(.L_x_177) ;  /* 0x0000019000007945 */ /* 0x000fe80003800000 */
[----:B------:R-:W-:Y:S05]  /*8c30*/  @!P6 BRA `(.L_x_178) ;  /* 0x00000000005ce947 */ /* 0x000fea0003800000 */
[----:B------:R-:W-:-:S04]  /*8c40*/  LOP3.LUT R18, R18, 0x2, RZ, 0xfc, !PT ;  /* 0x0000000212127812 */ /* 0x000fc800078efcff */
[----:B------:R-:W-:-:S13]  /*8c50*/  ISETP.NE.AND P0, PT, R18, 0x3, PT ;  /* 0x000000031200780c */ /* 0x000fda0003f05270 */
[----:B------:R-:W-:Y:S05]  /*8c60*/  @!P0 BRA `(.L_x_179) ;  /* 0x0000000000048947 */ /* 0x000fea0003800000 */
[----:B------:R-:W-:Y:S01]  /*8c70*/  BPT.TRAP 0x1 ;  /* 0x000000040000795c */ /* 0x000fe20000300000 */
.L_x_179:
[----:B------:R-:W0:Y:S01]  /*8c80*/  S2R R5, SR_CgaCtaId ;  /* 0x0000000000057919 */ /* 0x000e220000008800 */
[----:B------:R-:W-:Y:S02]  /*8c90*/  MOV R0, 0x400 ;  /* 0x0000040000007802 */ /* 0x000fe40000000f00 */
[----:B------:R-:W-:Y:S02]  /*8ca0*/  SHF.L.U32 R2, R3, 0x1f, RZ ;  /* 0x0000001f03027819 */ /* 0x000fe400000006ff */
[----:B0-----:R-:W-:-:S05]  /*8cb0*/  LEA R5, R5, R0, 0x18 ;  /* 0x0000000005057211 */ /* 0x001fca00078ec0ff */
[----:B------:R-:W-:-:S04]  /*8cc0*/  VIADD R5, R5, 0x10 ;  /* 0x0000001005057836 */ /* 0x000fc80000000000 */
[C---:B------:R-:W-:Y:S02]  /*8cd0*/  IMAD R7, R8.reuse, 0x8, R5 ;  /* 0x0000000808077824 */ /* 0x040fe400078e0205 */
[----:B------:R-:W-:Y:S02]  /*8ce0*/  VIADD R8, R8, 0x1 ;  /* 0x0000000108087836 */ /* 0x000fe40000000000 */
[----:B------:R-:W0:Y:S03]  /*8cf0*/  SYNCS.PHASECHK.TRANS64.TRYWAIT P0, [R7+URZ], R2 ;  /* 0x00000002070075a7 */ /* 0x000e26000800017f */
[----:B------:R-:W-:-:S04]  /*8d00*/  ISETP.NE.AND P1, PT, R8, 0x2, PT ;  /* 0x000000020800780c */ /* 0x000fc80003f25270 */
[----:B------:R-:W-:Y:S02]  /*8d10*/  SEL R0, RZ, 0x1, P1 ;  /* 0x00000001ff007807 */ /* 0x000fe40000800000 */
[----:B------:R-:W-:Y:S02]  /*8d20*/  SEL R8, R8, RZ, P1 ;  /* 0x000000ff08087207 */ /* 0x000fe40000800000 */
[----:B------:R-:W-:Y:S01]  /*8d30*/  LOP3.LUT R0, R3, R0, RZ, 0x3c, !PT ;  /* 0x0000000003007212 */ /* 0x000fe200078e3cff */
[----:B0-----:R-:W-:Y:S06]  /*8d40*/  @!P0 BRA `(.L_x_180) ;  /* 0x00000000009c8947 */ /* 0x001fec0003800000 */
.L_x_189:
[----:B------:R-:W-:Y:S01]  /*8d50*/  IMAD R5, R8, 0x8, R5 ;  /* 0x0000000808057824 */ /* 0x000fe200078e0205 */
[----:B------:R-:W-:-:S07]  /*8d60*/  SHF.L.U32 R0, R0, 0x1f, RZ ;  /* 0x0000001f00007819 */ /* 0x000fce00000006ff */
.L_x_181:
[----:B-1----:R1:W2:Y:S02]  /*8d70*/  SYNCS.PHASECHK.TRANS64.TRYWAIT P0, [R5+URZ], R0 ;  /* 0x00000000050075a7 */ /* 0x0022a4000800017f */
[----:B--2---:R-:W-:Y:S05]  /*8d80*/  @!P0 NANOSLEEP.SYNCS 0x989680 ;  /* 0x009896800000895d */ /* 0x004fea0003900000 */
[----:B------:R-:W2:Y:S02]  /*8d90*/  @!P0 SYNCS.PHASECHK.TRANS64 P0, [R5+URZ], R0 ;  /* 0x00000000050085a7 */ /* 0x000ea4000800007f */
[----:B--2---:R-:W-:Y:S05]  /*8da0*/  @!P0 BRA `(.L_x_181) ;  /* 0xfffffffc00f08947 */ /* 0x004fea000383ffff */
.L_x_178:
[----:B------:R-:W-:Y:S05]  /*8db0*/  BSYNC B0 ;  /* 0x0000000000007941 */ /* 0x000fea0003800000 */
.L_x_177:
[----:B------:R-:W-:Y:S05]  /*8dc0*/  EXIT ;  /* 0x000000000000794d */ /* 0x000fea0003800000 */
.L_x_21:
[----:B-1----:R1:W2:Y:S02]  /*8dd0*/  SYNCS.PHASECHK.TRANS64.TRYWAIT P1, [R3+URZ], R0 ;  /* 0x00000000030075a7 */ /* 0x0022a4000802017f */
[----:B--2---:R-:W-:Y:S05]  /*8de0*/  @!P1 NANOSLEEP.SYNCS 0x989680 ;  /* 0x009896800000995d */ /* 0x004fea0003900000 */
[----:B------:R-:W2:Y:S02]  /*8df0*/  @!P1 SYNCS.PHASECHK.TRANS64 P1, [R3+URZ], R0 ;  /* 0x00000000030095a7 */ /* 0x000ea4000802007f */
[----:B--2---:R-:W-:Y:S05]  /*8e00*/  @!P1 BRA `(.L_x_21) ;  /* 0xfffffffc00f09947 */ /* 0x004fea000383ffff */
[----:B------:R-:W-:Y:S05]  /*8e10*/  BRA `(.L_x_20) ;  /* 0xffffff8800487947 */ /* 0x000fea000383ffff */
.L_x_26:
[----:B-1----:R1:W2:Y:S02]  /*8e20*/  SYNCS.PHASECHK.TRANS64.TRYWAIT P1, [R5+URZ], R4 ;  /* 0x00000004050075a7 */ /* 0x0022a4000802017f */
[----:B--2---:R-:W-:Y:S05]  /*8e30*/  @!P1 NANOSLEEP.SYNCS 0x989680 ;  /* 0x009896800000995d */ /* 0x004fea0003900000 */
[----:B------:R-:W2:Y:S02]  /*8e40*/  @!P1 SYNCS.PHASECHK.TRANS64 P1, [R5+URZ], R4 ;  /* 0x00000004050095a7 */ /* 0x000ea4000802007f */
[----:B--2---:R-:W-:Y:S05]  /*8e50*/  @!P1 BRA `(.L_x_26) ;  /* 0xfffffffc00f09947 */ /* 0x004fea000383ffff */
[----:B------:R-:W-:Y:S05]  /*8e60*/  BRA `(.L_x_25) ;  /* 0xffffff9000587947 */ /* 0x000fea000383ffff */
.L_x_165:
[----:B------:R-:W-:Y:S01]  /*8e70*/  BSSY B1, `(.L_x_182) ;  /* 0x0000006000017945 */ /* 0x000fe20003800000 */
[----:B------:R-:W-:-:S07]  /*8e80*/  IMAD.MOV.U32 R15, RZ, RZ, -0x1 ;  /* 0xffffffffff0f7424 */ /* 0x000fce00078e00ff */
[----:B------:R-:W-:Y:S05]  /*8e90*/  WARPSYNC.COLLECTIVE R15, `(.L_x_183) ;  /* 0x000000000f0c7348 */ /* 0x000fea0003c00000 */
[----:B------:R-:W-:Y:S02]  /*8ea0*/  ELECT P6, UR62, PT ;  /* 0x00000000003e782f */ /* 0x000fe400038c0000 */
[----:B------:R-:W-:Y:S01]  /*8eb0*/  MOV R14, UR62 ;  /* 0x0000003e000e7c02 */ /* 0x000fe20008000f00 */
[----:B------:R-:W-:Y:S10]  /*8ec0*/  ENDCOLLECTIVE ;  /* 0x000000000000791b */ /* 0x000ff40003800000 */
.L_x_183:
[----:B------:R-:W-:Y:S05]  /*8ed0*/  BSYNC B1 ;  /* 0x0000000000017941 */ /* 0x000fea0003800000 */
.L_x_182:
[----:B------:R-:W-:Y:S05]  /*8ee0*/  BRA `(.L_x_184) ;  /* 0xfffffff0004c7947 */ /* 0x000fea000383ffff */
.L_x_168:
[----:B0-----:R0:W1:Y:S02]  /*8ef0*/  SYNCS.PHASECHK.TRANS64.TRYWAIT P0, [R21+URZ+0x10], R14 ;  /* 0x0000100e150075a7 */ /* 0x001064000800017f */
[----:B-1----:R-:W-:Y:S05]  /*8f00*/  @!P0 NANOSLEEP.SYNCS 0x989680 ;  /* 0x009896800000895d */ /* 0x002fea0003900000 */
[----:B------:R-:W1:Y:S02]  /*8f10*/  @!P0 SYNCS.PHASECHK.TRANS64 P0, [R21+URZ+0x10], R14 ;  /* 0x0000100e150085a7 */ /* 0x000e64000800007f */
[----:B-1----:R-:W-:Y:S05]  /*8f20*/  @!P0 BRA `(.L_x_168) ;  /* 0xfffffffc00f08947 */ /* 0x002fea000383ffff */
[----:B------:R-:W-:Y:S05]  /*8f30*/  BRA `(.L_x_185) ;  /* 0xfffffff0008c7947 */ /* 0x000fea000383ffff */
.L_x_176:
[----:B------:R-:W-:Y:S01]  /*8f40*/  BSSY B0, `(.L_x_186) ;  /* 0x0000006000007945 */ /* 0x000fe20003800000 */
[----:B------:R-:W-:-:S07]  /*8f50*/  IMAD.MOV.U32 R15, RZ, RZ, -0x1 ;  /* 0xffffffffff0f7424 */ /* 0x000fce00078e00ff */
[----:B------:R-:W-:Y:S05]  /*8f60*/  WARPSYNC.COLLECTIVE R15, `(.L_x_187) ;  /* 0x000000000f0c7348 */ /* 0x000fea0003c00000 */
[----:B------:R-:W-:Y:S02]  /*8f70*/  ELECT P6, UR62, PT ;  /* 0x00000000003e782f */ /* 0x000fe400038c0000 */
[----:B------:R-:W-:Y:S01]  /*8f80*/  MOV R14, UR62 ;  /* 0x0000003e000e7c02 */ /* 0x000fe20008000f00 */
[----:B------:R-:W-:Y:S10]  /*8f90*/  ENDCOLLECTIVE ;  /* 0x000000000000791b */ /* 0x000ff40003800000 */
.L_x_187:
[----:B------:R-:W-:Y:S05]  /*8fa0*/  BSYNC B0 ;  /* 0x0000000000007941 */ /* 0x000fea0003800000 */
.L_x_186:
[----:B------:R-:W-:Y:S05]  /*8fb0*/  BRA `(.L_x_188) ;  /* 0xfffffffc00187947 */ /* 0x000fea000383ffff */
.L_x_180:
[----:B0-----:R0:W1:Y:S02]  /*8fc0*/  SYNCS.PHASECHK.TRANS64.TRYWAIT P0, [R7+URZ], R2 ;  /* 0x00000002070075a7 */ /* 0x001064000800017f */
[----:B-1----:R-:W-:Y:S05]  /*8fd0*/  @!P0 NANOSLEEP.SYNCS 0x989680 ;  /* 0x009896800000895d */ /* 0x002fea0003900000 */
[----:B------:R-:W1:Y:S02]  /*8fe0*/  @!P0 SYNCS.PHASECHK.TRANS64 P0, [R7+URZ], R2 ;  /* 0x00000002070085a7 */ /* 0x000e64000800007f */
[----:B-1----:R-:W-:Y:S05]  /*8ff0*/  @!P0 BRA `(.L_x_180) ;  /* 0xfffffffc00f08947 */ /* 0x002fea000383ffff */
[----:B------:R-:W-:Y:S05]  /*9000*/  BRA `(.L_x_189) ;  /* 0xfffffffc00507947 */ /* 0x000fea000383ffff */
.L_x_190:
[----:B------:R-:W-:-:S00]  /*9010*/  BRA `(.L_x_190) ;  /* 0xfffffffc00fc7947 */ /* 0x000fc0000383ffff */
[----:B------:R-:W-:-:S00]  /*9020*/  NOP ;  /* 0x0000000000007918 */ /* 0x000fc00000000000 */
        /* <DEDUP_REMOVED lines=13> */
.L_x_191:


//--------------------- .nv.global.init           --------------------------
	.section	.nv.global.init,"aw",@progbits
.nv.global.init:
	.type		$str$22,@object
	.size		$str$22,($str$23 - $str$22)
$str$22:
        /*0000*/ 	.byte	0x6b, 0x5f, 0x74, 0x69, 0x6c, 0x65, 0x5f, 0x63, 0x6f, 0x75, 0x6e, 0x74, 0x20, 0x3e, 0x3d, 0x20
        /*0010*/ 	.byte	0x31, 0x00
	.type		$str$23,@object
	.size		$str$23,(__unnamed_1 - $str$23)
$str$23:
        /*0012*/ 	.byte	0x2f, 0x74, 0x6d, 0x70, 0x2f, 0x63, 0x75, 0x74, 0x6c, 0x61, 0x73, 0x73, 0x5f, 0x73, 0x77, 0x65
        /*0022*/ 	.byte	0x65, 0x70, 0x5f, 0x73, 0x72, 0x63, 0x2f, 0x69, 0x6e, 0x63, 0x6c, 0x75, 0x64, 0x65, 0x2f, 0x63
        /*0032*/ 	.byte	0x75, 0x74, 0x6c, 0x61, 0x73, 0x73, 0x2f, 0x67, 0x65, 0x6d, 0x6d, 0x2f, 0x63, 0x6f, 0x6c, 0x6c
        /*0042*/ 	.byte	0x65, 0x63, 0x74, 0x69, 0x76, 0x65, 0x2f, 0x73, 0x6d, 0x39, 0x30, 0x5f, 0x6d, 0x6d, 0x61, 0x5f
        /*0052*/ 	.byte	0x74, 0x6d, 0x61, 0x5f, 0x67, 0x6d, 0x6d, 0x61, 0x5f, 0x73, 0x73, 0x5f, 0x77, 0x61, 0x72, 0x70
        /*0062*/ 	.byte	0x73, 0x70, 0x65, 0x63, 0x69, 0x61, 0x6c, 0x69, 0x7a, 0x65, 0x64, 0x2e, 0x68, 0x70, 0x70, 0x00
	.type		__unnamed_1,@object
	.size		__unnamed_1,(.L_0 - __unnamed_1)
__unnamed_1:
        /*0072*/ 	.byte	0x76, 0x6f, 0x69, 0x64, 0x20, 0x63, 0x75, 0x74, 0x6c, 0x61, 0x73, 0x73, 0x3a, 0x3a, 0x67, 0x65
        /* <DEDUP_REMOVED lines=177> */
        /*0b92*/ 	.byte	0x6e, 0x74, 0x69, 0x74, 0x79, 0x5d, 0x00
.L_0:


//--------------------- .nv.shared._ZN7cutlass13device_kernelINS_4gemm6kernel13GemmUniversalIN4cute5tupleIJiiiiEEENS1_10collective13CollectiveMmaINS1_34MainloopSm90TmaGmmaWarpSpecializedILi2ENS5_IJNS4_1CILi1EEENSA_ILi2EEESB_EEENS1_35KernelTmaWarpSpecializedCooperativeEEENS5_IJNSA_ILi256EEENSA_ILi64EEESH_EEENS_10tfloat32_tENS5_IJlSB_lEEESJ_SK_NS4_8TiledMMAINS4_8MMA_AtomIJNS4_4SM904GMMA29MMA_64x64x8_F32TF32TF32_SS_TNILNSO_7ScaleInE1ELSQ_1EEEEEENS4_6LayoutINS5_IJSC_SB_SB_EEENS5_IJSB_NSA_ILi0EEESV_EEEEENS5_IJNS4_10UnderscoreESY_SY_EEEEENS4_23SM90_TMA_LOAD_MULTICASTENS4_14ComposedLayoutINS4_7SwizzleILi3ELi4ELi3EEENS4_18smem_ptr_flag_bitsILi32EEENST_INS5_IJNSA_ILi8EEENSA_ILi32EEEEEENS5_IJS18_SB_EEEEEEEvNS4_8identityENS4_13SM90_TMA_LOADES1C_vS1D_EENS_8epilogue10collective6detail29Sm90TmaWarpSpecializedAdapterINS1H_15DefaultEpilogueISJ_SK_SK_NS1G_6thread17LinearCombinationISJ_Li1EffLNS1L_9ScaleType4KindE0ELNS_15FloatRoundStyleE2ESJ_EENS1_15EpilogueDefaultEEEEEvvEEEEvNT_6ParamsE --------------------------
	.section	.nv.shared._ZN7cutlass13device_kernelINS_4gemm6kernel13GemmUniversalIN4cute5tupleIJiiiiEEENS1_10collective13CollectiveMmaINS1_34MainloopSm90TmaGmmaWarpSpecializedILi2ENS5_IJNS4_1CILi1EEENSA_ILi2EEESB_EEENS1_35KernelTmaWarpSpecializedCooperativeEEENS5_IJNSA_ILi256EEENSA_ILi64EEESH_EEENS_10tfloat32_tENS5_IJlSB_lEEESJ_SK_NS4_8TiledMMAINS4_8MMA_AtomIJNS4_4SM904GMMA29MMA_64x64x8_F32TF32TF32_SS_TNILNSO_7ScaleInE1ELSQ_1EEEEEENS4_6LayoutINS5_IJSC_SB_SB_EEENS5_IJSB_NSA_ILi0EEESV_EEEEENS5_IJNS4_10UnderscoreESY_SY_EEEEENS4_23SM90_TMA_LOAD_MULTICASTENS4_14ComposedLayoutINS4_7SwizzleILi3ELi4ELi3EEENS4_18smem_ptr_flag_bitsILi32EEENST_INS5_IJNSA_ILi8EEENSA_ILi32EEEEEENS5_IJS18_SB_EEEEEEEvNS4_8identityENS4_13SM90_TMA_LOADES1C_vS1D_EENS_8epilogue10collective6detail29Sm90TmaWarpSpecializedAdapterINS1H_15DefaultEpilogueISJ_SK_SK_NS1G_6thread17LinearCombinationISJ_Li1EffLNS1L_9ScaleType4KindE0ELNS_15FloatRoundStyleE2ESJ_EENS1_15EpilogueDefaultEEEEEvvEEEEvNT_6ParamsE,"aw",@nobits
	.sectionflags	@""
	.align	16
	.zero		1024


//--------------------- .nv.shared.reserved.0     --------------------------
	.section	.nv.shared.reserved.0,"aw",@nobits
	.weak		__nv_reservedSMEM_offset_0_alias
	.size		__nv_reservedSMEM_offset_0_alias, 0, 0
	.other		__nv_reservedSMEM_offset_0_alias,@"STO_CUDA_RESERVED_SHARED STV_DEFAULT"
__nv_reservedSMEM_offset_0_alias:
	.zero		0


//--------------------- .nv.global                --------------------------
	.section	.nv.global,"aw",@nobits
.nv.global:
	.type		_ZN39_INTERNAL_49f61bff_4_k_cu_e333f126_56624cute1_E,@object
	.size		_ZN39_INTERNAL_49f61bff_4_k_cu_e333f126_56624cute1_E,(_ZN39_INTERNAL_49f61bff_4_k_cu_e333f126_56624cuda3std3__45__cpo6cbeginE - _ZN39_INTERNAL_49f61bff_4_k_cu_e333f126_56624cute1_E)
_ZN39_INTERNAL_49f61bff_4_k_cu_e333f126_56624cute1_E:
	.zero		1
	.type		_ZN39_INTERNAL_49f61bff_4_k_cu_e333f126_56624cuda3std3__45__cpo6cbeginE,@object
	.size		_ZN39_INTERNAL_49f61bff_4_k_cu_e333f126_56624cuda3std3__45__cpo6cbeginE,(_ZN39_INTERNAL_49f61bff_4_k_cu_e333f126_56624cuda3std3__48in_placeE - _ZN39_INTERNAL_49f61bff_4_k_cu_e333f126_56624cuda3std3__45__cpo6cbeginE)
_ZN39_INTERNAL_49f61bff_4_k_cu_e333f126_56624cuda3std3__45__cpo6cbeginE:
	.zero		1
	.type		_ZN39_INTERNAL_49f61bff_4_k_cu_e333f126_56624cuda3std3__48in_placeE,@object
	.size		_ZN39_INTERNAL_49f61bff_4_k_cu_e333f126_56624cuda3std3__48in_placeE,(_ZN39_INTERNAL_49f61bff_4_k_cu_e333f126_56624cuda3std6ranges3__45__cpo9iter_moveE - _ZN39_INTERNAL_49f61bff_4_k_cu_e333f126_56624cuda3std3__48in_placeE)
_ZN39_INTERNAL_49f61bff_4_k_cu_e333f126_56624cuda3std3__48in_placeE:
	.zero		1
	.type		_ZN39_INTERNAL_49f61bff_4_k_cu_e333f126_56624cuda3std6ranges3__45__cpo9iter_moveE,@object
	.size		_ZN39_INTERNAL_49f61bff_4_k_cu_e333f126_56624cuda3std6ranges3__45__cpo9iter_moveE,(_ZN39_INTERNAL_49f61bff_4_k_cu_e333f126_56624cuda3std3__45__cpo5beginE - _ZN39_INTERNAL_49f61bff_4_k_cu_e333f126_56624cuda3std6ranges3__45__cpo9iter_moveE)
_ZN39_INTERNAL_49f61bff_4_k_cu_e333f126_56624cuda3std6ranges3__45__cpo9iter_moveE:
	.zero		1
	.type		_ZN39_INTERNAL_49f61bff_4_k_cu_e333f126_56624cuda3std3__45__cpo5beginE,@object
	.size		_ZN39_INTERNAL_49f61bff_4_k_cu_e333f126_56624cuda3std3__45__cpo5beginE,(_ZN39_INTERNAL_49f61bff_4_k_cu_e333f126_56624cuda3std3__441_GLOBAL__N__49f61bff_4_k_cu_e333f126_56626ignoreE - _ZN39_INTERNAL_49f61bff_4_k_cu_e333f126_56624cuda3std3__45__cpo5beginE)
_ZN39_INTERNAL_49f61bff_4_k_cu_e333f126_56624cuda3std3__45__cpo5beginE:
	.zero		1
	.type		_ZN39_INTERNAL_49f61bff_4_k_cu_e333f126_56624cuda3std3__441_GLOBAL__N__49f61bff_4_k_cu_e333f126_56626ignoreE,@object
	.size		_ZN39_INTERNAL_49f61bff_4_k_cu_e333f126_56624cuda3std3__441_GLOBAL__N__49f61bff_4_k_cu_e333f126_56626ignoreE,(_ZN39_INTERNAL_49f61bff_4_k_cu_e333f126_56624cute7productE - _ZN39_INTERNAL_49f61bff_4_k_cu_e333f126_56624cuda3std3__441_GLOBAL__N__49f61bff_4_k_cu_e333f126_56626ignoreE)
_ZN39_INTERNAL_49f61bff_4_k_cu_e333f126_56624cuda3std3__441_GLOBAL__N__49f61bff_4_k_cu_e333f126_56626ignoreE:
	.zero		1
	.type		_ZN39_INTERNAL_49f61bff_4_k_cu_e333f126_56624cute7productE,@object
	.size		_ZN39_INTERNAL_49f61bff_4_k_cu_e333f126_56624cute7productE,(_ZN39_INTERNAL_49f61bff_4_k_cu_e333f126_56624cuda3std3__45__cpo3endE - _ZN39_INTERNAL_49f61bff_4_k_cu_e333f126_56624cute7productE)
_ZN39_INTERNAL_49f61bff_4_k_cu_e333f126_56624cute7productE:
	.zero		1
	.type		_ZN39_INTERNAL_49f61bff_4_k_cu_e333f126_56624cuda3std3__45__cpo3endE,@object
	.size		_ZN39_INTERNAL_49f61bff_4_k_cu_e333f126_56624cuda3std3__45__cpo3endE,(_ZN39_INTERNAL_49f61bff_4_k_cu_e333f126_56624cuda3std3__419piecewise_constructE - _ZN39_INTERNAL_49f61bff_4_k_cu_e333f126_56624cuda3std3__45__cpo3endE)
_ZN39_INTERNAL_49f61bff_4_k_cu_e333f126_56624cuda3std3__45__cpo3endE:
	.zero		1
	.type		_ZN39_INTERNAL_49f61bff_4_k_cu_e333f126_56624cuda3std3__419piecewise_constructE,@object
	.size		_ZN39_INTERNAL_49f61bff_4_k_cu_e333f126_56624cuda3std3__419piecewise_constructE,(_ZN39_INTERNAL_49f61bff_4_k_cu_e333f126_56624cuda3std3__45__cpo4cendE - _ZN39_INTERNAL_49f61bff_4_k_cu_e333f126_56624cuda3std3__419piecewise_constructE)
_ZN39_INTERNAL_49f61bff_4_k_cu_e333f126_56624cuda3std3__419piecewise_constructE:
	.zero		1
	.type		_ZN39_INTERNAL_49f61bff_4_k_cu_e333f126_56624cuda3std3__45__cpo4cendE,@object
	.size		_ZN39_INTERNAL_49f61bff_4_k_cu_e333f126_56624cuda3std3__45__cpo4cendE,(_ZN39_INTERNAL_49f61bff_4_k_cu_e333f126_56624cuda3std6ranges3__45__cpo4swapE - _ZN39_INTERNAL_49f61bff_4_k_cu_e333f126_56624cuda3std3__45__cpo4cendE)
_ZN39_INTERNAL_49f61bff_4_k_cu_e333f126_56624cuda3std3__45__cpo4cendE:
	.zero		1
	.type		_ZN39_INTERNAL_49f61bff_4_k_cu_e333f126_56624cuda3std6ranges3__45__cpo4swapE,@object
	.size		_ZN39_INTERNAL_49f61bff_4_k_cu_e333f126_56624cuda3std6ranges3__45__cpo4swapE,(.L_8 - _ZN39_INTERNAL_49f61bff_4_k_cu_e333f126_56624cuda3std6ranges3__45__cpo4swapE)
_ZN39_INTERNAL_49f61bff_4_k_cu_e333f126_56624cuda3std6ranges3__45__cpo4swapE:
	.zero		1
.L_8:


//--------------------- .nv.constant0._ZN7cutlass13device_kernelINS_4gemm6kernel13GemmUniversalIN4cute5tupleIJiiiiEEENS1_10collective13CollectiveMmaINS1_34MainloopSm90TmaGmmaWarpSpecializedILi2ENS5_IJNS4_1CILi1EEENSA_ILi2EEESB_EEENS1_35KernelTmaWarpSpecializedCooperativeEEENS5_IJNSA_ILi256EEENSA_ILi64EEESH_EEENS_10tfloat32_tENS5_IJlSB_lEEESJ_SK_NS4_8TiledMMAINS4_8MMA_AtomIJNS4_4SM904GMMA29MMA_64x64x8_F32TF32TF32_SS_TNILNSO_7ScaleInE1ELSQ_1EEEEEENS4_6LayoutINS5_IJSC_SB_SB_EEENS5_IJSB_NSA_ILi0EEESV_EEEEENS5_IJNS4_10UnderscoreESY_SY_EEEEENS4_23SM90_TMA_LOAD_MULTICASTENS4_14ComposedLayoutINS4_7SwizzleILi3ELi4ELi3EEENS4_18smem_ptr_flag_bitsILi32EEENST_INS5_IJNSA_ILi8EEENSA_ILi32EEEEEENS5_IJS18_SB_EEEEEEEvNS4_8identityENS4_13SM90_TMA_LOADES1C_vS1D_EENS_8epilogue10collective6detail29Sm90TmaWarpSpecializedAdapterINS1H_15DefaultEpilogueISJ_SK_SK_NS1G_6thread17LinearCombinationISJ_Li1EffLNS1L_9ScaleType4KindE0ELNS_15FloatRoundStyleE2ESJ_EENS1_15EpilogueDefaultEEEEEvvEEEEvNT_6ParamsE --------------------------
	.section	.nv.constant0._ZN7cutlass13device_kernelINS_4gemm6kernel13GemmUniversalIN4cute5tupleIJiiiiEEENS1_10collective13CollectiveMmaINS1_34MainloopSm90TmaGmmaWarpSpecializedILi2ENS5_IJNS4_1CILi1EEENSA_ILi2EEESB_EEENS1_35KernelTmaWarpSpecializedCooperativeEEENS5_IJNSA_ILi256EEENSA_ILi64EEESH_EEENS_10tfloat32_tENS5_IJlSB_lEEESJ_SK_NS4_8TiledMMAINS4_8MMA_AtomIJNS4_4SM904GMMA29MMA_64x64x8_F32TF32TF32_SS_TNILNSO_7ScaleInE1ELSQ_1EEEEEENS4_6LayoutINS5_IJSC_SB_SB_EEENS5_IJSB_NSA_ILi0EEESV_EEEEENS5_IJNS4_10UnderscoreESY_SY_EEEEENS4_23SM90_TMA_LOAD_MULTICASTENS4_14ComposedLayoutINS4_7SwizzleILi3ELi4ELi3EEENS4_18smem_ptr_flag_bitsILi32EEENST_INS5_IJNSA_ILi8EEENSA_ILi32EEEEEENS5_IJS18_SB_EEEEEEEvNS4_8identityENS4_13SM90_TMA_LOADES1C_vS1D_EENS_8epilogue10collective6detail29Sm90TmaWarpSpecializedAdapterINS1H_15DefaultEpilogueISJ_SK_SK_NS1G_6thread17LinearCombinationISJ_Li1EffLNS1L_9ScaleType4KindE0ELNS_15FloatRoundStyleE2ESJ_EENS1_15EpilogueDefaultEEEEEvvEEEEvNT_6ParamsE,"a",@progbits
	.sectionflags	@""
	.align	4
.nv.constant0._ZN7cutlass13device_kernelINS_4gemm6kernel13GemmUniversalIN4cute5tupleIJiiiiEEENS1_10collective13CollectiveMmaINS1_34MainloopSm90TmaGmmaWarpSpecializedILi2ENS5_IJNS4_1CILi1EEENSA_ILi2EEESB_EEENS1_35KernelTmaWarpSpecializedCooperativeEEENS5_IJNSA_ILi256EEENSA_ILi64EEESH_EEENS_10tfloat32_tENS5_IJlSB_lEEESJ_SK_NS4_8TiledMMAINS4_8MMA_AtomIJNS4_4SM904GMMA29MMA_64x64x8_F32TF32TF32_SS_TNILNSO_7ScaleInE1ELSQ_1EEEEEENS4_6LayoutINS5_IJSC_SB_SB_EEENS5_IJSB_NSA_ILi0EEESV_EEEEENS5_IJNS4_10UnderscoreESY_SY_EEEEENS4_23SM90_TMA_LOAD_MULTICASTENS4_14ComposedLayoutINS4_7SwizzleILi3ELi4ELi3EEENS4_18smem_ptr_flag_bitsILi32EEENST_INS5_IJNSA_ILi8EEENSA_ILi32EEEEEENS5_IJS18_SB_EEEEEEEvNS4_8identityENS4_13SM90_TMA_LOADES1C_vS1D_EENS_8epilogue10collective6detail29Sm90TmaWarpSpecializedAdapterINS1H_15DefaultEpilogueISJ_SK_SK_NS1G_6thread17LinearCombinationISJ_Li1EffLNS1L_9ScaleType4KindE0ELNS_15FloatRoundStyleE2ESJ_EENS1_15EpilogueDefaultEEEEEvvEEEEvNT_6ParamsE:
	.zero		1664


//--------------------- SYMBOLS --------------------------

	.type		.nv.reservedSmem.offset0,@object
	.size		.nv.reservedSmem.offset0,0x4
	.type		__assertfail,@function
